//
// Generated by NVIDIA NVVM Compiler
//
// Compiler Build ID: CL-36424714
// Cuda compilation tools, release 13.0, V13.0.88
// Based on NVVM 20.0.0
//

.version 9.0
.target sm_100
.address_size 64

	// .globl	_Z9phase_onePiii
// _ZZ9phase_onePiiiE1s has been demoted
// _ZZ9phase_twoPiiiE1s has been demoted
// _ZZ9phase_twoPiiiE3ver has been demoted
// _ZZ9phase_twoPiiiE3hor has been demoted
// _ZZ11phase_threePiiiE4self has been demoted
// _ZZ11phase_threePiiiE1a has been demoted
// _ZZ11phase_threePiiiE1b has been demoted

.visible .entry _Z9phase_onePiii(
	.param .u64 .ptr .align 1 _Z9phase_onePiii_param_0,
	.param .u32 _Z9phase_onePiii_param_1,
	.param .u32 _Z9phase_onePiii_param_2
)
{
	.reg .pred 	%p<2>;
	.reg .b32 	%r<117>;
	.reg .b64 	%rd<7>;
	// demoted variable
	.shared .align 4 .b8 _ZZ9phase_onePiiiE1s[16384];
	ld.param.u64 	%rd3, [_Z9phase_onePiii_param_0];
	ld.param.u32 	%r11, [_Z9phase_onePiii_param_1];
	ld.param.u32 	%r12, [_Z9phase_onePiii_param_2];
	cvta.to.global.u64 	%rd4, %rd3;
	mov.u32 	%r13, %tid.y;
	mov.u32 	%r14, %tid.x;
	mad.lo.s32 	%r15, %r11, %r12, %r11;
	shl.b32 	%r16, %r15, 6;
	mad.lo.s32 	%r17, %r12, %r13, %r14;
	add.s32 	%r18, %r17, %r16;
	shl.b32 	%r19, %r12, 5;
	add.s32 	%r20, %r18, %r19;
	mul.wide.s32 	%rd5, %r18, 4;
	add.s64 	%rd1, %rd4, %rd5;
	ld.global.u32 	%r21, [%rd1];
	shl.b32 	%r22, %r13, 8;
	mov.u32 	%r23, _ZZ9phase_onePiiiE1s;
	add.s32 	%r24, %r23, %r22;
	shl.b32 	%r25, %r14, 2;
	add.s32 	%r1, %r24, %r25;
	st.shared.u32 	[%r1], %r21;
	ld.global.u32 	%r26, [%rd1+128];
	st.shared.u32 	[%r1+128], %r26;
	mul.wide.s32 	%rd6, %r20, 4;
	add.s64 	%rd2, %rd4, %rd6;
	ld.global.u32 	%r27, [%rd2];
	st.shared.u32 	[%r1+8192], %r27;
	ld.global.u32 	%r28, [%rd2+128];
	st.shared.u32 	[%r1+8320], %r28;
	bar.sync 	0;
	add.s32 	%r115, %r24, 8192;
	add.s32 	%r29, %r25, %r23;
	add.s32 	%r114, %r29, 512;
	mov.b32 	%r116, 8192;
$L__BB0_1:
	ld.shared.u32 	%r30, [%r115+-8192];
	ld.shared.u32 	%r31, [%r114+-512];
	add.s32 	%r32, %r31, %r30;
	ld.shared.u32 	%r33, [%r1];
	min.s32 	%r34, %r32, %r33;
	st.shared.u32 	[%r1], %r34;
	ld.shared.u32 	%r35, [%r115+-8192];
	ld.shared.u32 	%r36, [%r114+-384];
	add.s32 	%r37, %r36, %r35;
	ld.shared.u32 	%r38, [%r1+128];
	min.s32 	%r39, %r37, %r38;
	st.shared.u32 	[%r1+128], %r39;
	ld.shared.u32 	%r40, [%r115];
	ld.shared.u32 	%r41, [%r114+-512];
	add.s32 	%r42, %r41, %r40;
	ld.shared.u32 	%r43, [%r1+8192];
	min.s32 	%r44, %r42, %r43;
	st.shared.u32 	[%r1+8192], %r44;
	ld.shared.u32 	%r45, [%r115];
	ld.shared.u32 	%r46, [%r114+-384];
	add.s32 	%r47, %r46, %r45;
	ld.shared.u32 	%r48, [%r1+8320];
	min.s32 	%r49, %r47, %r48;
	st.shared.u32 	[%r1+8320], %r49;
	bar.sync 	0;
	ld.shared.u32 	%r50, [%r115+-8188];
	ld.shared.u32 	%r51, [%r114+-256];
	add.s32 	%r52, %r51, %r50;
	ld.shared.u32 	%r53, [%r1];
	min.s32 	%r54, %r52, %r53;
	st.shared.u32 	[%r1], %r54;
	ld.shared.u32 	%r55, [%r115+-8188];
	ld.shared.u32 	%r56, [%r114+-128];
	add.s32 	%r57, %r56, %r55;
	ld.shared.u32 	%r58, [%r1+128];
	min.s32 	%r59, %r57, %r58;
	st.shared.u32 	[%r1+128], %r59;
	ld.shared.u32 	%r60, [%r115+4];
	ld.shared.u32 	%r61, [%r114+-256];
	add.s32 	%r62, %r61, %r60;
	ld.shared.u32 	%r63, [%r1+8192];
	min.s32 	%r64, %r62, %r63;
	st.shared.u32 	[%r1+8192], %r64;
	ld.shared.u32 	%r65, [%r115+4];
	ld.shared.u32 	%r66, [%r114+-128];
	add.s32 	%r67, %r66, %r65;
	ld.shared.u32 	%r68, [%r1+8320];
	min.s32 	%r69, %r67, %r68;
	st.shared.u32 	[%r1+8320], %r69;
	bar.sync 	0;
	ld.shared.u32 	%r70, [%r115+-8184];
	ld.shared.u32 	%r71, [%r114];
	add.s32 	%r72, %r71, %r70;
	ld.shared.u32 	%r73, [%r1];
	min.s32 	%r74, %r72, %r73;
	st.shared.u32 	[%r1], %r74;
	ld.shared.u32 	%r75, [%r115+-8184];
	ld.shared.u32 	%r76, [%r114+128];
	add.s32 	%r77, %r76, %r75;
	ld.shared.u32 	%r78, [%r1+128];
	min.s32 	%r79, %r77, %r78;
	st.shared.u32 	[%r1+128], %r79;
	ld.shared.u32 	%r80, [%r115+8];
	ld.shared.u32 	%r81, [%r114];
	add.s32 	%r82, %r81, %r80;
	ld.shared.u32 	%r83, [%r1+8192];
	min.s32 	%r84, %r82, %r83;
	st.shared.u32 	[%r1+8192], %r84;
	ld.shared.u32 	%r85, [%r115+8];
	ld.shared.u32 	%r86, [%r114+128];
	add.s32 	%r87, %r86, %r85;
	ld.shared.u32 	%r88, [%r1+8320];
	min.s32 	%r89, %r87, %r88;
	st.shared.u32 	[%r1+8320], %r89;
	bar.sync 	0;
	ld.shared.u32 	%r90, [%r115+-8180];
	ld.shared.u32 	%r91, [%r114+256];
	add.s32 	%r92, %r91, %r90;
	ld.shared.u32 	%r93, [%r1];
	min.s32 	%r94, %r92, %r93;
	st.shared.u32 	[%r1], %r94;
	ld.shared.u32 	%r95, [%r115+-8180];
	ld.shared.u32 	%r96, [%r114+384];
	add.s32 	%r97, %r96, %r95;
	ld.shared.u32 	%r98, [%r1+128];
	min.s32 	%r99, %r97, %r98;
	st.shared.u32 	[%r1+128], %r99;
	ld.shared.u32 	%r100, [%r115+12];
	ld.shared.u32 	%r101, [%r114+256];
	add.s32 	%r102, %r101, %r100;
	ld.shared.u32 	%r103, [%r1+8192];
	min.s32 	%r104, %r102, %r103;
	st.shared.u32 	[%r1+8192], %r104;
	ld.shared.u32 	%r105, [%r115+12];
	ld.shared.u32 	%r106, [%r114+384];
	add.s32 	%r107, %r106, %r105;
	ld.shared.u32 	%r108, [%r1+8320];
	min.s32 	%r109, %r107, %r108;
	st.shared.u32 	[%r1+8320], %r109;
	bar.sync 	0;
	add.s32 	%r116, %r116, 16;
	add.s32 	%r115, %r115, 16;
	add.s32 	%r114, %r114, 1024;
	setp.ne.s32 	%p1, %r116, 8448;
	@%p1 bra 	$L__BB0_1;
	ld.shared.u32 	%r110, [%r1];
	st.global.u32 	[%rd1], %r110;
	ld.shared.u32 	%r111, [%r1+128];
	st.global.u32 	[%rd1+128], %r111;
	ld.shared.u32 	%r112, [%r1+8192];
	st.global.u32 	[%rd2], %r112;
	ld.shared.u32 	%r113, [%r1+8320];
	st.global.u32 	[%rd2+128], %r113;
	ret;

}
	// .globl	_Z9phase_twoPiii
.visible .entry _Z9phase_twoPiii(
	.param .u64 .ptr .align 1 _Z9phase_twoPiii_param_0,
	.param .u32 _Z9phase_twoPiii_param_1,
	.param .u32 _Z9phase_twoPiii_param_2
)
{
	.reg .pred 	%p<2>;
	.reg .b32 	%r<1848>;
	.reg .b64 	%rd<16>;
	// demoted variable
	.shared .align 4 .b8 _ZZ9phase_twoPiiiE1s[16384];
	// demoted variable
	.shared .align 4 .b8 _ZZ9phase_twoPiiiE3ver[16384];
	// demoted variable
	.shared .align 4 .b8 _ZZ9phase_twoPiiiE3hor[16384];
	ld.param.u32 	%r1, [_Z9phase_twoPiii_param_1];
	mov.u32 	%r3, %ctaid.x;
	setp.eq.s32 	%p1, %r3, %r1;
	@%p1 bra 	$L__BB1_2;
	ld.param.u32 	%r1847, [_Z9phase_twoPiii_param_2];
	ld.param.u32 	%r1846, [_Z9phase_twoPiii_param_1];
	ld.param.u64 	%rd15, [_Z9phase_twoPiii_param_0];
	cvta.to.global.u64 	%rd2, %rd15;
	mov.u32 	%r4, %tid.y;
	mov.u32 	%r5, %tid.x;
	shl.b32 	%r6, %r1846, 6;
	mul.lo.s32 	%r7, %r1847, %r6;
	add.s32 	%r8, %r7, %r6;
	mad.lo.s32 	%r9, %r1847, %r4, %r5;
	add.s32 	%r10, %r9, %r8;
	shl.b32 	%r11, %r1847, 5;
	add.s32 	%r12, %r9, %r11;
	add.s32 	%r13, %r12, %r8;
	shl.b32 	%r15, %r3, 6;
	mad.lo.s32 	%r16, %r1847, %r15, %r6;
	add.s32 	%r17, %r9, %r16;
	add.s32 	%r18, %r12, %r16;
	add.s32 	%r19, %r7, %r15;
	add.s32 	%r20, %r9, %r19;
	add.s32 	%r21, %r12, %r19;
	mul.wide.s32 	%rd3, %r10, 4;
	add.s64 	%rd4, %rd2, %rd3;
	ld.global.u32 	%r22, [%rd4];
	shl.b32 	%r23, %r4, 8;
	mov.u32 	%r24, _ZZ9phase_twoPiiiE1s;
	add.s32 	%r25, %r24, %r23;
	shl.b32 	%r26, %r5, 2;
	add.s32 	%r27, %r25, %r26;
	st.shared.u32 	[%r27], %r22;
	ld.global.u32 	%r28, [%rd4+128];
	st.shared.u32 	[%r27+128], %r28;
	mul.wide.s32 	%rd5, %r13, 4;
	add.s64 	%rd6, %rd2, %rd5;
	ld.global.u32 	%r29, [%rd6];
	st.shared.u32 	[%r27+8192], %r29;
	ld.global.u32 	%r30, [%rd6+128];
	st.shared.u32 	[%r27+8320], %r30;
	mul.wide.s32 	%rd7, %r17, 4;
	add.s64 	%rd8, %rd2, %rd7;
	ld.global.u32 	%r31, [%rd8];
	mov.u32 	%r32, _ZZ9phase_twoPiiiE3ver;
	add.s32 	%r33, %r32, %r23;
	add.s32 	%r34, %r33, %r26;
	st.shared.u32 	[%r34], %r31;
	ld.global.u32 	%r35, [%rd8+128];
	st.shared.u32 	[%r34+128], %r35;
	mul.wide.s32 	%rd9, %r18, 4;
	add.s64 	%rd10, %rd2, %rd9;
	ld.global.u32 	%r36, [%rd10];
	st.shared.u32 	[%r34+8192], %r36;
	ld.global.u32 	%r37, [%rd10+128];
	st.shared.u32 	[%r34+8320], %r37;
	mul.wide.s32 	%rd11, %r20, 4;
	add.s64 	%rd12, %rd2, %rd11;
	ld.global.u32 	%r38, [%rd12];
	mov.u32 	%r39, _ZZ9phase_twoPiiiE3hor;
	add.s32 	%r40, %r39, %r26;
	add.s32 	%r41, %r40, %r23;
	st.shared.u32 	[%r41], %r38;
	ld.global.u32 	%r42, [%rd12+128];
	st.shared.u32 	[%r41+128], %r42;
	mul.wide.s32 	%rd13, %r21, 4;
	add.s64 	%rd14, %rd2, %rd13;
	ld.global.u32 	%r43, [%rd14];
	st.shared.u32 	[%r41+8192], %r43;
	ld.global.u32 	%r44, [%rd14+128];
	st.shared.u32 	[%r41+8320], %r44;
	bar.sync 	0;
	ld.shared.u32 	%r45, [%r41+8320];
	ld.shared.u32 	%r46, [%r41+8192];
	ld.shared.u32 	%r47, [%r41+128];
	ld.shared.u32 	%r48, [%r41];
	ld.shared.u32 	%r49, [%r34+8320];
	ld.shared.u32 	%r50, [%r34+8192];
	ld.shared.u32 	%r51, [%r34+128];
	ld.shared.u32 	%r52, [%r34];
	ld.shared.u32 	%r53, [%r33];
	add.s32 	%r54, %r24, %r26;
	ld.shared.u32 	%r55, [%r54];
	add.s32 	%r56, %r55, %r53;
	min.s32 	%r57, %r52, %r56;
	st.shared.u32 	[%r34], %r57;
	ld.shared.u32 	%r58, [%r33];
	ld.shared.u32 	%r59, [%r54+128];
	add.s32 	%r60, %r59, %r58;
	min.s32 	%r61, %r51, %r60;
	ld.shared.u32 	%r62, [%r33+8192];
	add.s32 	%r63, %r55, %r62;
	min.s32 	%r64, %r50, %r63;
	st.shared.u32 	[%r34+8192], %r64;
	ld.shared.u32 	%r65, [%r33+8192];
	add.s32 	%r66, %r59, %r65;
	min.s32 	%r67, %r49, %r66;
	ld.shared.u32 	%r68, [%r25];
	ld.shared.u32 	%r69, [%r40];
	add.s32 	%r70, %r69, %r68;
	min.s32 	%r71, %r48, %r70;
	st.shared.u32 	[%r41], %r71;
	ld.shared.u32 	%r72, [%r40+128];
	add.s32 	%r73, %r72, %r68;
	min.s32 	%r74, %r47, %r73;
	st.shared.u32 	[%r41+128], %r74;
	ld.shared.u32 	%r75, [%r25+8192];
	ld.shared.u32 	%r76, [%r40];
	add.s32 	%r77, %r76, %r75;
	min.s32 	%r78, %r46, %r77;
	ld.shared.u32 	%r79, [%r40+128];
	add.s32 	%r80, %r79, %r75;
	min.s32 	%r81, %r45, %r80;
	ld.shared.u32 	%r82, [%r33+4];
	ld.shared.u32 	%r83, [%r54+256];
	add.s32 	%r84, %r83, %r82;
	min.s32 	%r85, %r57, %r84;
	st.shared.u32 	[%r34], %r85;
	ld.shared.u32 	%r86, [%r33+4];
	ld.shared.u32 	%r87, [%r54+384];
	add.s32 	%r88, %r87, %r86;
	min.s32 	%r89, %r61, %r88;
	ld.shared.u32 	%r90, [%r33+8196];
	add.s32 	%r91, %r83, %r90;
	min.s32 	%r92, %r64, %r91;
	st.shared.u32 	[%r34+8192], %r92;
	ld.shared.u32 	%r93, [%r33+8196];
	add.s32 	%r94, %r87, %r93;
	min.s32 	%r95, %r67, %r94;
	ld.shared.u32 	%r96, [%r25+4];
	ld.shared.u32 	%r97, [%r40+256];
	add.s32 	%r98, %r97, %r96;
	min.s32 	%r99, %r71, %r98;
	st.shared.u32 	[%r41], %r99;
	ld.shared.u32 	%r100, [%r40+384];
	add.s32 	%r101, %r100, %r96;
	min.s32 	%r102, %r74, %r101;
	st.shared.u32 	[%r41+128], %r102;
	ld.shared.u32 	%r103, [%r25+8196];
	ld.shared.u32 	%r104, [%r40+256];
	add.s32 	%r105, %r104, %r103;
	min.s32 	%r106, %r78, %r105;
	ld.shared.u32 	%r107, [%r40+384];
	add.s32 	%r108, %r107, %r103;
	min.s32 	%r109, %r81, %r108;
	ld.shared.u32 	%r110, [%r33+8];
	ld.shared.u32 	%r111, [%r54+512];
	add.s32 	%r112, %r111, %r110;
	min.s32 	%r113, %r85, %r112;
	st.shared.u32 	[%r34], %r113;
	ld.shared.u32 	%r114, [%r33+8];
	ld.shared.u32 	%r115, [%r54+640];
	add.s32 	%r116, %r115, %r114;
	min.s32 	%r117, %r89, %r116;
	ld.shared.u32 	%r118, [%r33+8200];
	add.s32 	%r119, %r111, %r118;
	min.s32 	%r120, %r92, %r119;
	st.shared.u32 	[%r34+8192], %r120;
	ld.shared.u32 	%r121, [%r33+8200];
	add.s32 	%r122, %r115, %r121;
	min.s32 	%r123, %r95, %r122;
	ld.shared.u32 	%r124, [%r25+8];
	ld.shared.u32 	%r125, [%r40+512];
	add.s32 	%r126, %r125, %r124;
	min.s32 	%r127, %r99, %r126;
	st.shared.u32 	[%r41], %r127;
	ld.shared.u32 	%r128, [%r40+640];
	add.s32 	%r129, %r128, %r124;
	min.s32 	%r130, %r102, %r129;
	st.shared.u32 	[%r41+128], %r130;
	ld.shared.u32 	%r131, [%r25+8200];
	ld.shared.u32 	%r132, [%r40+512];
	add.s32 	%r133, %r132, %r131;
	min.s32 	%r134, %r106, %r133;
	ld.shared.u32 	%r135, [%r40+640];
	add.s32 	%r136, %r135, %r131;
	min.s32 	%r137, %r109, %r136;
	ld.shared.u32 	%r138, [%r33+12];
	ld.shared.u32 	%r139, [%r54+768];
	add.s32 	%r140, %r139, %r138;
	min.s32 	%r141, %r113, %r140;
	st.shared.u32 	[%r34], %r141;
	ld.shared.u32 	%r142, [%r33+12];
	ld.shared.u32 	%r143, [%r54+896];
	add.s32 	%r144, %r143, %r142;
	min.s32 	%r145, %r117, %r144;
	ld.shared.u32 	%r146, [%r33+8204];
	add.s32 	%r147, %r139, %r146;
	min.s32 	%r148, %r120, %r147;
	st.shared.u32 	[%r34+8192], %r148;
	ld.shared.u32 	%r149, [%r33+8204];
	add.s32 	%r150, %r143, %r149;
	min.s32 	%r151, %r123, %r150;
	ld.shared.u32 	%r152, [%r25+12];
	ld.shared.u32 	%r153, [%r40+768];
	add.s32 	%r154, %r153, %r152;
	min.s32 	%r155, %r127, %r154;
	st.shared.u32 	[%r41], %r155;
	ld.shared.u32 	%r156, [%r40+896];
	add.s32 	%r157, %r156, %r152;
	min.s32 	%r158, %r130, %r157;
	st.shared.u32 	[%r41+128], %r158;
	ld.shared.u32 	%r159, [%r25+8204];
	ld.shared.u32 	%r160, [%r40+768];
	add.s32 	%r161, %r160, %r159;
	min.s32 	%r162, %r134, %r161;
	ld.shared.u32 	%r163, [%r40+896];
	add.s32 	%r164, %r163, %r159;
	min.s32 	%r165, %r137, %r164;
	ld.shared.u32 	%r166, [%r33+16];
	ld.shared.u32 	%r167, [%r54+1024];
	add.s32 	%r168, %r167, %r166;
	min.s32 	%r169, %r141, %r168;
	st.shared.u32 	[%r34], %r169;
	ld.shared.u32 	%r170, [%r33+16];
	ld.shared.u32 	%r171, [%r54+1152];
	add.s32 	%r172, %r171, %r170;
	min.s32 	%r173, %r145, %r172;
	ld.shared.u32 	%r174, [%r33+8208];
	add.s32 	%r175, %r167, %r174;
	min.s32 	%r176, %r148, %r175;
	st.shared.u32 	[%r34+8192], %r176;
	ld.shared.u32 	%r177, [%r33+8208];
	add.s32 	%r178, %r171, %r177;
	min.s32 	%r179, %r151, %r178;
	ld.shared.u32 	%r180, [%r25+16];
	ld.shared.u32 	%r181, [%r40+1024];
	add.s32 	%r182, %r181, %r180;
	min.s32 	%r183, %r155, %r182;
	st.shared.u32 	[%r41], %r183;
	ld.shared.u32 	%r184, [%r40+1152];
	add.s32 	%r185, %r184, %r180;
	min.s32 	%r186, %r158, %r185;
	st.shared.u32 	[%r41+128], %r186;
	ld.shared.u32 	%r187, [%r25+8208];
	ld.shared.u32 	%r188, [%r40+1024];
	add.s32 	%r189, %r188, %r187;
	min.s32 	%r190, %r162, %r189;
	ld.shared.u32 	%r191, [%r40+1152];
	add.s32 	%r192, %r191, %r187;
	min.s32 	%r193, %r165, %r192;
	ld.shared.u32 	%r194, [%r33+20];
	ld.shared.u32 	%r195, [%r54+1280];
	add.s32 	%r196, %r195, %r194;
	min.s32 	%r197, %r169, %r196;
	st.shared.u32 	[%r34], %r197;
	ld.shared.u32 	%r198, [%r33+20];
	ld.shared.u32 	%r199, [%r54+1408];
	add.s32 	%r200, %r199, %r198;
	min.s32 	%r201, %r173, %r200;
	ld.shared.u32 	%r202, [%r33+8212];
	add.s32 	%r203, %r195, %r202;
	min.s32 	%r204, %r176, %r203;
	st.shared.u32 	[%r34+8192], %r204;
	ld.shared.u32 	%r205, [%r33+8212];
	add.s32 	%r206, %r199, %r205;
	min.s32 	%r207, %r179, %r206;
	ld.shared.u32 	%r208, [%r25+20];
	ld.shared.u32 	%r209, [%r40+1280];
	add.s32 	%r210, %r209, %r208;
	min.s32 	%r211, %r183, %r210;
	st.shared.u32 	[%r41], %r211;
	ld.shared.u32 	%r212, [%r40+1408];
	add.s32 	%r213, %r212, %r208;
	min.s32 	%r214, %r186, %r213;
	st.shared.u32 	[%r41+128], %r214;
	ld.shared.u32 	%r215, [%r25+8212];
	ld.shared.u32 	%r216, [%r40+1280];
	add.s32 	%r217, %r216, %r215;
	min.s32 	%r218, %r190, %r217;
	ld.shared.u32 	%r219, [%r40+1408];
	add.s32 	%r220, %r219, %r215;
	min.s32 	%r221, %r193, %r220;
	ld.shared.u32 	%r222, [%r33+24];
	ld.shared.u32 	%r223, [%r54+1536];
	add.s32 	%r224, %r223, %r222;
	min.s32 	%r225, %r197, %r224;
	st.shared.u32 	[%r34], %r225;
	ld.shared.u32 	%r226, [%r33+24];
	ld.shared.u32 	%r227, [%r54+1664];
	add.s32 	%r228, %r227, %r226;
	min.s32 	%r229, %r201, %r228;
	ld.shared.u32 	%r230, [%r33+8216];
	add.s32 	%r231, %r223, %r230;
	min.s32 	%r232, %r204, %r231;
	st.shared.u32 	[%r34+8192], %r232;
	ld.shared.u32 	%r233, [%r33+8216];
	add.s32 	%r234, %r227, %r233;
	min.s32 	%r235, %r207, %r234;
	ld.shared.u32 	%r236, [%r25+24];
	ld.shared.u32 	%r237, [%r40+1536];
	add.s32 	%r238, %r237, %r236;
	min.s32 	%r239, %r211, %r238;
	st.shared.u32 	[%r41], %r239;
	ld.shared.u32 	%r240, [%r40+1664];
	add.s32 	%r241, %r240, %r236;
	min.s32 	%r242, %r214, %r241;
	st.shared.u32 	[%r41+128], %r242;
	ld.shared.u32 	%r243, [%r25+8216];
	ld.shared.u32 	%r244, [%r40+1536];
	add.s32 	%r245, %r244, %r243;
	min.s32 	%r246, %r218, %r245;
	ld.shared.u32 	%r247, [%r40+1664];
	add.s32 	%r248, %r247, %r243;
	min.s32 	%r249, %r221, %r248;
	ld.shared.u32 	%r250, [%r33+28];
	ld.shared.u32 	%r251, [%r54+1792];
	add.s32 	%r252, %r251, %r250;
	min.s32 	%r253, %r225, %r252;
	st.shared.u32 	[%r34], %r253;
	ld.shared.u32 	%r254, [%r33+28];
	ld.shared.u32 	%r255, [%r54+1920];
	add.s32 	%r256, %r255, %r254;
	min.s32 	%r257, %r229, %r256;
	ld.shared.u32 	%r258, [%r33+8220];
	add.s32 	%r259, %r251, %r258;
	min.s32 	%r260, %r232, %r259;
	st.shared.u32 	[%r34+8192], %r260;
	ld.shared.u32 	%r261, [%r33+8220];
	add.s32 	%r262, %r255, %r261;
	min.s32 	%r263, %r235, %r262;
	ld.shared.u32 	%r264, [%r25+28];
	ld.shared.u32 	%r265, [%r40+1792];
	add.s32 	%r266, %r265, %r264;
	min.s32 	%r267, %r239, %r266;
	st.shared.u32 	[%r41], %r267;
	ld.shared.u32 	%r268, [%r40+1920];
	add.s32 	%r269, %r268, %r264;
	min.s32 	%r270, %r242, %r269;
	st.shared.u32 	[%r41+128], %r270;
	ld.shared.u32 	%r271, [%r25+8220];
	ld.shared.u32 	%r272, [%r40+1792];
	add.s32 	%r273, %r272, %r271;
	min.s32 	%r274, %r246, %r273;
	ld.shared.u32 	%r275, [%r40+1920];
	add.s32 	%r276, %r275, %r271;
	min.s32 	%r277, %r249, %r276;
	ld.shared.u32 	%r278, [%r33+32];
	ld.shared.u32 	%r279, [%r54+2048];
	add.s32 	%r280, %r279, %r278;
	min.s32 	%r281, %r253, %r280;
	st.shared.u32 	[%r34], %r281;
	ld.shared.u32 	%r282, [%r33+32];
	ld.shared.u32 	%r283, [%r54+2176];
	add.s32 	%r284, %r283, %r282;
	min.s32 	%r285, %r257, %r284;
	ld.shared.u32 	%r286, [%r33+8224];
	add.s32 	%r287, %r279, %r286;
	min.s32 	%r288, %r260, %r287;
	st.shared.u32 	[%r34+8192], %r288;
	ld.shared.u32 	%r289, [%r33+8224];
	add.s32 	%r290, %r283, %r289;
	min.s32 	%r291, %r263, %r290;
	ld.shared.u32 	%r292, [%r25+32];
	ld.shared.u32 	%r293, [%r40+2048];
	add.s32 	%r294, %r293, %r292;
	min.s32 	%r295, %r267, %r294;
	st.shared.u32 	[%r41], %r295;
	ld.shared.u32 	%r296, [%r40+2176];
	add.s32 	%r297, %r296, %r292;
	min.s32 	%r298, %r270, %r297;
	st.shared.u32 	[%r41+128], %r298;
	ld.shared.u32 	%r299, [%r25+8224];
	ld.shared.u32 	%r300, [%r40+2048];
	add.s32 	%r301, %r300, %r299;
	min.s32 	%r302, %r274, %r301;
	ld.shared.u32 	%r303, [%r40+2176];
	add.s32 	%r304, %r303, %r299;
	min.s32 	%r305, %r277, %r304;
	ld.shared.u32 	%r306, [%r33+36];
	ld.shared.u32 	%r307, [%r54+2304];
	add.s32 	%r308, %r307, %r306;
	min.s32 	%r309, %r281, %r308;
	st.shared.u32 	[%r34], %r309;
	ld.shared.u32 	%r310, [%r33+36];
	ld.shared.u32 	%r311, [%r54+2432];
	add.s32 	%r312, %r311, %r310;
	min.s32 	%r313, %r285, %r312;
	ld.shared.u32 	%r314, [%r33+8228];
	add.s32 	%r315, %r307, %r314;
	min.s32 	%r316, %r288, %r315;
	st.shared.u32 	[%r34+8192], %r316;
	ld.shared.u32 	%r317, [%r33+8228];
	add.s32 	%r318, %r311, %r317;
	min.s32 	%r319, %r291, %r318;
	ld.shared.u32 	%r320, [%r25+36];
	ld.shared.u32 	%r321, [%r40+2304];
	add.s32 	%r322, %r321, %r320;
	min.s32 	%r323, %r295, %r322;
	st.shared.u32 	[%r41], %r323;
	ld.shared.u32 	%r324, [%r40+2432];
	add.s32 	%r325, %r324, %r320;
	min.s32 	%r326, %r298, %r325;
	st.shared.u32 	[%r41+128], %r326;
	ld.shared.u32 	%r327, [%r25+8228];
	ld.shared.u32 	%r328, [%r40+2304];
	add.s32 	%r329, %r328, %r327;
	min.s32 	%r330, %r302, %r329;
	ld.shared.u32 	%r331, [%r40+2432];
	add.s32 	%r332, %r331, %r327;
	min.s32 	%r333, %r305, %r332;
	ld.shared.u32 	%r334, [%r33+40];
	ld.shared.u32 	%r335, [%r54+2560];
	add.s32 	%r336, %r335, %r334;
	min.s32 	%r337, %r309, %r336;
	st.shared.u32 	[%r34], %r337;
	ld.shared.u32 	%r338, [%r33+40];
	ld.shared.u32 	%r339, [%r54+2688];
	add.s32 	%r340, %r339, %r338;
	min.s32 	%r341, %r313, %r340;
	ld.shared.u32 	%r342, [%r33+8232];
	add.s32 	%r343, %r335, %r342;
	min.s32 	%r344, %r316, %r343;
	st.shared.u32 	[%r34+8192], %r344;
	ld.shared.u32 	%r345, [%r33+8232];
	add.s32 	%r346, %r339, %r345;
	min.s32 	%r347, %r319, %r346;
	ld.shared.u32 	%r348, [%r25+40];
	ld.shared.u32 	%r349, [%r40+2560];
	add.s32 	%r350, %r349, %r348;
	min.s32 	%r351, %r323, %r350;
	st.shared.u32 	[%r41], %r351;
	ld.shared.u32 	%r352, [%r40+2688];
	add.s32 	%r353, %r352, %r348;
	min.s32 	%r354, %r326, %r353;
	st.shared.u32 	[%r41+128], %r354;
	ld.shared.u32 	%r355, [%r25+8232];
	ld.shared.u32 	%r356, [%r40+2560];
	add.s32 	%r357, %r356, %r355;
	min.s32 	%r358, %r330, %r357;
	ld.shared.u32 	%r359, [%r40+2688];
	add.s32 	%r360, %r359, %r355;
	min.s32 	%r361, %r333, %r360;
	ld.shared.u32 	%r362, [%r33+44];
	ld.shared.u32 	%r363, [%r54+2816];
	add.s32 	%r364, %r363, %r362;
	min.s32 	%r365, %r337, %r364;
	st.shared.u32 	[%r34], %r365;
	ld.shared.u32 	%r366, [%r33+44];
	ld.shared.u32 	%r367, [%r54+2944];
	add.s32 	%r368, %r367, %r366;
	min.s32 	%r369, %r341, %r368;
	ld.shared.u32 	%r370, [%r33+8236];
	add.s32 	%r371, %r363, %r370;
	min.s32 	%r372, %r344, %r371;
	st.shared.u32 	[%r34+8192], %r372;
	ld.shared.u32 	%r373, [%r33+8236];
	add.s32 	%r374, %r367, %r373;
	min.s32 	%r375, %r347, %r374;
	ld.shared.u32 	%r376, [%r25+44];
	ld.shared.u32 	%r377, [%r40+2816];
	add.s32 	%r378, %r377, %r376;
	min.s32 	%r379, %r351, %r378;
	st.shared.u32 	[%r41], %r379;
	ld.shared.u32 	%r380, [%r40+2944];
	add.s32 	%r381, %r380, %r376;
	min.s32 	%r382, %r354, %r381;
	st.shared.u32 	[%r41+128], %r382;
	ld.shared.u32 	%r383, [%r25+8236];
	ld.shared.u32 	%r384, [%r40+2816];
	add.s32 	%r385, %r384, %r383;
	min.s32 	%r386, %r358, %r385;
	ld.shared.u32 	%r387, [%r40+2944];
	add.s32 	%r388, %r387, %r383;
	min.s32 	%r389, %r361, %r388;
	ld.shared.u32 	%r390, [%r33+48];
	ld.shared.u32 	%r391, [%r54+3072];
	add.s32 	%r392, %r391, %r390;
	min.s32 	%r393, %r365, %r392;
	st.shared.u32 	[%r34], %r393;
	ld.shared.u32 	%r394, [%r33+48];
	ld.shared.u32 	%r395, [%r54+3200];
	add.s32 	%r396, %r395, %r394;
	min.s32 	%r397, %r369, %r396;
	ld.shared.u32 	%r398, [%r33+8240];
	add.s32 	%r399, %r391, %r398;
	min.s32 	%r400, %r372, %r399;
	st.shared.u32 	[%r34+8192], %r400;
	ld.shared.u32 	%r401, [%r33+8240];
	add.s32 	%r402, %r395, %r401;
	min.s32 	%r403, %r375, %r402;
	ld.shared.u32 	%r404, [%r25+48];
	ld.shared.u32 	%r405, [%r40+3072];
	add.s32 	%r406, %r405, %r404;
	min.s32 	%r407, %r379, %r406;
	st.shared.u32 	[%r41], %r407;
	ld.shared.u32 	%r408, [%r40+3200];
	add.s32 	%r409, %r408, %r404;
	min.s32 	%r410, %r382, %r409;
	st.shared.u32 	[%r41+128], %r410;
	ld.shared.u32 	%r411, [%r25+8240];
	ld.shared.u32 	%r412, [%r40+3072];
	add.s32 	%r413, %r412, %r411;
	min.s32 	%r414, %r386, %r413;
	ld.shared.u32 	%r415, [%r40+3200];
	add.s32 	%r416, %r415, %r411;
	min.s32 	%r417, %r389, %r416;
	ld.shared.u32 	%r418, [%r33+52];
	ld.shared.u32 	%r419, [%r54+3328];
	add.s32 	%r420, %r419, %r418;
	min.s32 	%r421, %r393, %r420;
	st.shared.u32 	[%r34], %r421;
	ld.shared.u32 	%r422, [%r33+52];
	ld.shared.u32 	%r423, [%r54+3456];
	add.s32 	%r424, %r423, %r422;
	min.s32 	%r425, %r397, %r424;
	ld.shared.u32 	%r426, [%r33+8244];
	add.s32 	%r427, %r419, %r426;
	min.s32 	%r428, %r400, %r427;
	st.shared.u32 	[%r34+8192], %r428;
	ld.shared.u32 	%r429, [%r33+8244];
	add.s32 	%r430, %r423, %r429;
	min.s32 	%r431, %r403, %r430;
	ld.shared.u32 	%r432, [%r25+52];
	ld.shared.u32 	%r433, [%r40+3328];
	add.s32 	%r434, %r433, %r432;
	min.s32 	%r435, %r407, %r434;
	st.shared.u32 	[%r41], %r435;
	ld.shared.u32 	%r436, [%r40+3456];
	add.s32 	%r437, %r436, %r432;
	min.s32 	%r438, %r410, %r437;
	st.shared.u32 	[%r41+128], %r438;
	ld.shared.u32 	%r439, [%r25+8244];
	ld.shared.u32 	%r440, [%r40+3328];
	add.s32 	%r441, %r440, %r439;
	min.s32 	%r442, %r414, %r441;
	ld.shared.u32 	%r443, [%r40+3456];
	add.s32 	%r444, %r443, %r439;
	min.s32 	%r445, %r417, %r444;
	ld.shared.u32 	%r446, [%r33+56];
	ld.shared.u32 	%r447, [%r54+3584];
	add.s32 	%r448, %r447, %r446;
	min.s32 	%r449, %r421, %r448;
	st.shared.u32 	[%r34], %r449;
	ld.shared.u32 	%r450, [%r33+56];
	ld.shared.u32 	%r451, [%r54+3712];
	add.s32 	%r452, %r451, %r450;
	min.s32 	%r453, %r425, %r452;
	ld.shared.u32 	%r454, [%r33+8248];
	add.s32 	%r455, %r447, %r454;
	min.s32 	%r456, %r428, %r455;
	st.shared.u32 	[%r34+8192], %r456;
	ld.shared.u32 	%r457, [%r33+8248];
	add.s32 	%r458, %r451, %r457;
	min.s32 	%r459, %r431, %r458;
	ld.shared.u32 	%r460, [%r25+56];
	ld.shared.u32 	%r461, [%r40+3584];
	add.s32 	%r462, %r461, %r460;
	min.s32 	%r463, %r435, %r462;
	st.shared.u32 	[%r41], %r463;
	ld.shared.u32 	%r464, [%r40+3712];
	add.s32 	%r465, %r464, %r460;
	min.s32 	%r466, %r438, %r465;
	st.shared.u32 	[%r41+128], %r466;
	ld.shared.u32 	%r467, [%r25+8248];
	ld.shared.u32 	%r468, [%r40+3584];
	add.s32 	%r469, %r468, %r467;
	min.s32 	%r470, %r442, %r469;
	ld.shared.u32 	%r471, [%r40+3712];
	add.s32 	%r472, %r471, %r467;
	min.s32 	%r473, %r445, %r472;
	ld.shared.u32 	%r474, [%r33+60];
	ld.shared.u32 	%r475, [%r54+3840];
	add.s32 	%r476, %r475, %r474;
	min.s32 	%r477, %r449, %r476;
	st.shared.u32 	[%r34], %r477;
	ld.shared.u32 	%r478, [%r33+60];
	ld.shared.u32 	%r479, [%r54+3968];
	add.s32 	%r480, %r479, %r478;
	min.s32 	%r481, %r453, %r480;
	ld.shared.u32 	%r482, [%r33+8252];
	add.s32 	%r483, %r475, %r482;
	min.s32 	%r484, %r456, %r483;
	st.shared.u32 	[%r34+8192], %r484;
	ld.shared.u32 	%r485, [%r33+8252];
	add.s32 	%r486, %r479, %r485;
	min.s32 	%r487, %r459, %r486;
	ld.shared.u32 	%r488, [%r25+60];
	ld.shared.u32 	%r489, [%r40+3840];
	add.s32 	%r490, %r489, %r488;
	min.s32 	%r491, %r463, %r490;
	st.shared.u32 	[%r41], %r491;
	ld.shared.u32 	%r492, [%r40+3968];
	add.s32 	%r493, %r492, %r488;
	min.s32 	%r494, %r466, %r493;
	st.shared.u32 	[%r41+128], %r494;
	ld.shared.u32 	%r495, [%r25+8252];
	ld.shared.u32 	%r496, [%r40+3840];
	add.s32 	%r497, %r496, %r495;
	min.s32 	%r498, %r470, %r497;
	ld.shared.u32 	%r499, [%r40+3968];
	add.s32 	%r500, %r499, %r495;
	min.s32 	%r501, %r473, %r500;
	ld.shared.u32 	%r502, [%r33+64];
	ld.shared.u32 	%r503, [%r54+4096];
	add.s32 	%r504, %r503, %r502;
	min.s32 	%r505, %r477, %r504;
	st.shared.u32 	[%r34], %r505;
	ld.shared.u32 	%r506, [%r33+64];
	ld.shared.u32 	%r507, [%r54+4224];
	add.s32 	%r508, %r507, %r506;
	min.s32 	%r509, %r481, %r508;
	ld.shared.u32 	%r510, [%r33+8256];
	add.s32 	%r511, %r503, %r510;
	min.s32 	%r512, %r484, %r511;
	st.shared.u32 	[%r34+8192], %r512;
	ld.shared.u32 	%r513, [%r33+8256];
	add.s32 	%r514, %r507, %r513;
	min.s32 	%r515, %r487, %r514;
	ld.shared.u32 	%r516, [%r25+64];
	ld.shared.u32 	%r517, [%r40+4096];
	add.s32 	%r518, %r517, %r516;
	min.s32 	%r519, %r491, %r518;
	st.shared.u32 	[%r41], %r519;
	ld.shared.u32 	%r520, [%r40+4224];
	add.s32 	%r521, %r520, %r516;
	min.s32 	%r522, %r494, %r521;
	st.shared.u32 	[%r41+128], %r522;
	ld.shared.u32 	%r523, [%r25+8256];
	ld.shared.u32 	%r524, [%r40+4096];
	add.s32 	%r525, %r524, %r523;
	min.s32 	%r526, %r498, %r525;
	ld.shared.u32 	%r527, [%r40+4224];
	add.s32 	%r528, %r527, %r523;
	min.s32 	%r529, %r501, %r528;
	ld.shared.u32 	%r530, [%r33+68];
	ld.shared.u32 	%r531, [%r54+4352];
	add.s32 	%r532, %r531, %r530;
	min.s32 	%r533, %r505, %r532;
	st.shared.u32 	[%r34], %r533;
	ld.shared.u32 	%r534, [%r33+68];
	ld.shared.u32 	%r535, [%r54+4480];
	add.s32 	%r536, %r535, %r534;
	min.s32 	%r537, %r509, %r536;
	ld.shared.u32 	%r538, [%r33+8260];
	add.s32 	%r539, %r531, %r538;
	min.s32 	%r540, %r512, %r539;
	st.shared.u32 	[%r34+8192], %r540;
	ld.shared.u32 	%r541, [%r33+8260];
	add.s32 	%r542, %r535, %r541;
	min.s32 	%r543, %r515, %r542;
	ld.shared.u32 	%r544, [%r25+68];
	ld.shared.u32 	%r545, [%r40+4352];
	add.s32 	%r546, %r545, %r544;
	min.s32 	%r547, %r519, %r546;
	st.shared.u32 	[%r41], %r547;
	ld.shared.u32 	%r548, [%r40+4480];
	add.s32 	%r549, %r548, %r544;
	min.s32 	%r550, %r522, %r549;
	st.shared.u32 	[%r41+128], %r550;
	ld.shared.u32 	%r551, [%r25+8260];
	ld.shared.u32 	%r552, [%r40+4352];
	add.s32 	%r553, %r552, %r551;
	min.s32 	%r554, %r526, %r553;
	ld.shared.u32 	%r555, [%r40+4480];
	add.s32 	%r556, %r555, %r551;
	min.s32 	%r557, %r529, %r556;
	ld.shared.u32 	%r558, [%r33+72];
	ld.shared.u32 	%r559, [%r54+4608];
	add.s32 	%r560, %r559, %r558;
	min.s32 	%r561, %r533, %r560;
	st.shared.u32 	[%r34], %r561;
	ld.shared.u32 	%r562, [%r33+72];
	ld.shared.u32 	%r563, [%r54+4736];
	add.s32 	%r564, %r563, %r562;
	min.s32 	%r565, %r537, %r564;
	ld.shared.u32 	%r566, [%r33+8264];
	add.s32 	%r567, %r559, %r566;
	min.s32 	%r568, %r540, %r567;
	st.shared.u32 	[%r34+8192], %r568;
	ld.shared.u32 	%r569, [%r33+8264];
	add.s32 	%r570, %r563, %r569;
	min.s32 	%r571, %r543, %r570;
	ld.shared.u32 	%r572, [%r25+72];
	ld.shared.u32 	%r573, [%r40+4608];
	add.s32 	%r574, %r573, %r572;
	min.s32 	%r575, %r547, %r574;
	st.shared.u32 	[%r41], %r575;
	ld.shared.u32 	%r576, [%r40+4736];
	add.s32 	%r577, %r576, %r572;
	min.s32 	%r578, %r550, %r577;
	st.shared.u32 	[%r41+128], %r578;
	ld.shared.u32 	%r579, [%r25+8264];
	ld.shared.u32 	%r580, [%r40+4608];
	add.s32 	%r581, %r580, %r579;
	min.s32 	%r582, %r554, %r581;
	ld.shared.u32 	%r583, [%r40+4736];
	add.s32 	%r584, %r583, %r579;
	min.s32 	%r585, %r557, %r584;
	ld.shared.u32 	%r586, [%r33+76];
	ld.shared.u32 	%r587, [%r54+4864];
	add.s32 	%r588, %r587, %r586;
	min.s32 	%r589, %r561, %r588;
	st.shared.u32 	[%r34], %r589;
	ld.shared.u32 	%r590, [%r33+76];
	ld.shared.u32 	%r591, [%r54+4992];
	add.s32 	%r592, %r591, %r590;
	min.s32 	%r593, %r565, %r592;
	ld.shared.u32 	%r594, [%r33+8268];
	add.s32 	%r595, %r587, %r594;
	min.s32 	%r596, %r568, %r595;
	st.shared.u32 	[%r34+8192], %r596;
	ld.shared.u32 	%r597, [%r33+8268];
	add.s32 	%r598, %r591, %r597;
	min.s32 	%r599, %r571, %r598;
	ld.shared.u32 	%r600, [%r25+76];
	ld.shared.u32 	%r601, [%r40+4864];
	add.s32 	%r602, %r601, %r600;
	min.s32 	%r603, %r575, %r602;
	st.shared.u32 	[%r41], %r603;
	ld.shared.u32 	%r604, [%r40+4992];
	add.s32 	%r605, %r604, %r600;
	min.s32 	%r606, %r578, %r605;
	st.shared.u32 	[%r41+128], %r606;
	ld.shared.u32 	%r607, [%r25+8268];
	ld.shared.u32 	%r608, [%r40+4864];
	add.s32 	%r609, %r608, %r607;
	min.s32 	%r610, %r582, %r609;
	ld.shared.u32 	%r611, [%r40+4992];
	add.s32 	%r612, %r611, %r607;
	min.s32 	%r613, %r585, %r612;
	ld.shared.u32 	%r614, [%r33+80];
	ld.shared.u32 	%r615, [%r54+5120];
	add.s32 	%r616, %r615, %r614;
	min.s32 	%r617, %r589, %r616;
	st.shared.u32 	[%r34], %r617;
	ld.shared.u32 	%r618, [%r33+80];
	ld.shared.u32 	%r619, [%r54+5248];
	add.s32 	%r620, %r619, %r618;
	min.s32 	%r621, %r593, %r620;
	ld.shared.u32 	%r622, [%r33+8272];
	add.s32 	%r623, %r615, %r622;
	min.s32 	%r624, %r596, %r623;
	st.shared.u32 	[%r34+8192], %r624;
	ld.shared.u32 	%r625, [%r33+8272];
	add.s32 	%r626, %r619, %r625;
	min.s32 	%r627, %r599, %r626;
	ld.shared.u32 	%r628, [%r25+80];
	ld.shared.u32 	%r629, [%r40+5120];
	add.s32 	%r630, %r629, %r628;
	min.s32 	%r631, %r603, %r630;
	st.shared.u32 	[%r41], %r631;
	ld.shared.u32 	%r632, [%r40+5248];
	add.s32 	%r633, %r632, %r628;
	min.s32 	%r634, %r606, %r633;
	st.shared.u32 	[%r41+128], %r634;
	ld.shared.u32 	%r635, [%r25+8272];
	ld.shared.u32 	%r636, [%r40+5120];
	add.s32 	%r637, %r636, %r635;
	min.s32 	%r638, %r610, %r637;
	ld.shared.u32 	%r639, [%r40+5248];
	add.s32 	%r640, %r639, %r635;
	min.s32 	%r641, %r613, %r640;
	ld.shared.u32 	%r642, [%r33+84];
	ld.shared.u32 	%r643, [%r54+5376];
	add.s32 	%r644, %r643, %r642;
	min.s32 	%r645, %r617, %r644;
	st.shared.u32 	[%r34], %r645;
	ld.shared.u32 	%r646, [%r33+84];
	ld.shared.u32 	%r647, [%r54+5504];
	add.s32 	%r648, %r647, %r646;
	min.s32 	%r649, %r621, %r648;
	ld.shared.u32 	%r650, [%r33+8276];
	add.s32 	%r651, %r643, %r650;
	min.s32 	%r652, %r624, %r651;
	st.shared.u32 	[%r34+8192], %r652;
	ld.shared.u32 	%r653, [%r33+8276];
	add.s32 	%r654, %r647, %r653;
	min.s32 	%r655, %r627, %r654;
	ld.shared.u32 	%r656, [%r25+84];
	ld.shared.u32 	%r657, [%r40+5376];
	add.s32 	%r658, %r657, %r656;
	min.s32 	%r659, %r631, %r658;
	st.shared.u32 	[%r41], %r659;
	ld.shared.u32 	%r660, [%r40+5504];
	add.s32 	%r661, %r660, %r656;
	min.s32 	%r662, %r634, %r661;
	st.shared.u32 	[%r41+128], %r662;
	ld.shared.u32 	%r663, [%r25+8276];
	ld.shared.u32 	%r664, [%r40+5376];
	add.s32 	%r665, %r664, %r663;
	min.s32 	%r666, %r638, %r665;
	ld.shared.u32 	%r667, [%r40+5504];
	add.s32 	%r668, %r667, %r663;
	min.s32 	%r669, %r641, %r668;
	ld.shared.u32 	%r670, [%r33+88];
	ld.shared.u32 	%r671, [%r54+5632];
	add.s32 	%r672, %r671, %r670;
	min.s32 	%r673, %r645, %r672;
	st.shared.u32 	[%r34], %r673;
	ld.shared.u32 	%r674, [%r33+88];
	ld.shared.u32 	%r675, [%r54+5760];
	add.s32 	%r676, %r675, %r674;
	min.s32 	%r677, %r649, %r676;
	ld.shared.u32 	%r678, [%r33+8280];
	add.s32 	%r679, %r671, %r678;
	min.s32 	%r680, %r652, %r679;
	st.shared.u32 	[%r34+8192], %r680;
	ld.shared.u32 	%r681, [%r33+8280];
	add.s32 	%r682, %r675, %r681;
	min.s32 	%r683, %r655, %r682;
	ld.shared.u32 	%r684, [%r25+88];
	ld.shared.u32 	%r685, [%r40+5632];
	add.s32 	%r686, %r685, %r684;
	min.s32 	%r687, %r659, %r686;
	st.shared.u32 	[%r41], %r687;
	ld.shared.u32 	%r688, [%r40+5760];
	add.s32 	%r689, %r688, %r684;
	min.s32 	%r690, %r662, %r689;
	st.shared.u32 	[%r41+128], %r690;
	ld.shared.u32 	%r691, [%r25+8280];
	ld.shared.u32 	%r692, [%r40+5632];
	add.s32 	%r693, %r692, %r691;
	min.s32 	%r694, %r666, %r693;
	ld.shared.u32 	%r695, [%r40+5760];
	add.s32 	%r696, %r695, %r691;
	min.s32 	%r697, %r669, %r696;
	ld.shared.u32 	%r698, [%r33+92];
	ld.shared.u32 	%r699, [%r54+5888];
	add.s32 	%r700, %r699, %r698;
	min.s32 	%r701, %r673, %r700;
	st.shared.u32 	[%r34], %r701;
	ld.shared.u32 	%r702, [%r33+92];
	ld.shared.u32 	%r703, [%r54+6016];
	add.s32 	%r704, %r703, %r702;
	min.s32 	%r705, %r677, %r704;
	ld.shared.u32 	%r706, [%r33+8284];
	add.s32 	%r707, %r699, %r706;
	min.s32 	%r708, %r680, %r707;
	st.shared.u32 	[%r34+8192], %r708;
	ld.shared.u32 	%r709, [%r33+8284];
	add.s32 	%r710, %r703, %r709;
	min.s32 	%r711, %r683, %r710;
	ld.shared.u32 	%r712, [%r25+92];
	ld.shared.u32 	%r713, [%r40+5888];
	add.s32 	%r714, %r713, %r712;
	min.s32 	%r715, %r687, %r714;
	st.shared.u32 	[%r41], %r715;
	ld.shared.u32 	%r716, [%r40+6016];
	add.s32 	%r717, %r716, %r712;
	min.s32 	%r718, %r690, %r717;
	st.shared.u32 	[%r41+128], %r718;
	ld.shared.u32 	%r719, [%r25+8284];
	ld.shared.u32 	%r720, [%r40+5888];
	add.s32 	%r721, %r720, %r719;
	min.s32 	%r722, %r694, %r721;
	ld.shared.u32 	%r723, [%r40+6016];
	add.s32 	%r724, %r723, %r719;
	min.s32 	%r725, %r697, %r724;
	ld.shared.u32 	%r726, [%r33+96];
	ld.shared.u32 	%r727, [%r54+6144];
	add.s32 	%r728, %r727, %r726;
	min.s32 	%r729, %r701, %r728;
	st.shared.u32 	[%r34], %r729;
	ld.shared.u32 	%r730, [%r33+96];
	ld.shared.u32 	%r731, [%r54+6272];
	add.s32 	%r732, %r731, %r730;
	min.s32 	%r733, %r705, %r732;
	ld.shared.u32 	%r734, [%r33+8288];
	add.s32 	%r735, %r727, %r734;
	min.s32 	%r736, %r708, %r735;
	st.shared.u32 	[%r34+8192], %r736;
	ld.shared.u32 	%r737, [%r33+8288];
	add.s32 	%r738, %r731, %r737;
	min.s32 	%r739, %r711, %r738;
	ld.shared.u32 	%r740, [%r25+96];
	ld.shared.u32 	%r741, [%r40+6144];
	add.s32 	%r742, %r741, %r740;
	min.s32 	%r743, %r715, %r742;
	st.shared.u32 	[%r41], %r743;
	ld.shared.u32 	%r744, [%r40+6272];
	add.s32 	%r745, %r744, %r740;
	min.s32 	%r746, %r718, %r745;
	st.shared.u32 	[%r41+128], %r746;
	ld.shared.u32 	%r747, [%r25+8288];
	ld.shared.u32 	%r748, [%r40+6144];
	add.s32 	%r749, %r748, %r747;
	min.s32 	%r750, %r722, %r749;
	ld.shared.u32 	%r751, [%r40+6272];
	add.s32 	%r752, %r751, %r747;
	min.s32 	%r753, %r725, %r752;
	ld.shared.u32 	%r754, [%r33+100];
	ld.shared.u32 	%r755, [%r54+6400];
	add.s32 	%r756, %r755, %r754;
	min.s32 	%r757, %r729, %r756;
	st.shared.u32 	[%r34], %r757;
	ld.shared.u32 	%r758, [%r33+100];
	ld.shared.u32 	%r759, [%r54+6528];
	add.s32 	%r760, %r759, %r758;
	min.s32 	%r761, %r733, %r760;
	ld.shared.u32 	%r762, [%r33+8292];
	add.s32 	%r763, %r755, %r762;
	min.s32 	%r764, %r736, %r763;
	st.shared.u32 	[%r34+8192], %r764;
	ld.shared.u32 	%r765, [%r33+8292];
	add.s32 	%r766, %r759, %r765;
	min.s32 	%r767, %r739, %r766;
	ld.shared.u32 	%r768, [%r25+100];
	ld.shared.u32 	%r769, [%r40+6400];
	add.s32 	%r770, %r769, %r768;
	min.s32 	%r771, %r743, %r770;
	st.shared.u32 	[%r41], %r771;
	ld.shared.u32 	%r772, [%r40+6528];
	add.s32 	%r773, %r772, %r768;
	min.s32 	%r774, %r746, %r773;
	st.shared.u32 	[%r41+128], %r774;
	ld.shared.u32 	%r775, [%r25+8292];
	ld.shared.u32 	%r776, [%r40+6400];
	add.s32 	%r777, %r776, %r775;
	min.s32 	%r778, %r750, %r777;
	ld.shared.u32 	%r779, [%r40+6528];
	add.s32 	%r780, %r779, %r775;
	min.s32 	%r781, %r753, %r780;
	ld.shared.u32 	%r782, [%r33+104];
	ld.shared.u32 	%r783, [%r54+6656];
	add.s32 	%r784, %r783, %r782;
	min.s32 	%r785, %r757, %r784;
	st.shared.u32 	[%r34], %r785;
	ld.shared.u32 	%r786, [%r33+104];
	ld.shared.u32 	%r787, [%r54+6784];
	add.s32 	%r788, %r787, %r786;
	min.s32 	%r789, %r761, %r788;
	ld.shared.u32 	%r790, [%r33+8296];
	add.s32 	%r791, %r783, %r790;
	min.s32 	%r792, %r764, %r791;
	st.shared.u32 	[%r34+8192], %r792;
	ld.shared.u32 	%r793, [%r33+8296];
	add.s32 	%r794, %r787, %r793;
	min.s32 	%r795, %r767, %r794;
	ld.shared.u32 	%r796, [%r25+104];
	ld.shared.u32 	%r797, [%r40+6656];
	add.s32 	%r798, %r797, %r796;
	min.s32 	%r799, %r771, %r798;
	st.shared.u32 	[%r41], %r799;
	ld.shared.u32 	%r800, [%r40+6784];
	add.s32 	%r801, %r800, %r796;
	min.s32 	%r802, %r774, %r801;
	st.shared.u32 	[%r41+128], %r802;
	ld.shared.u32 	%r803, [%r25+8296];
	ld.shared.u32 	%r804, [%r40+6656];
	add.s32 	%r805, %r804, %r803;
	min.s32 	%r806, %r778, %r805;
	ld.shared.u32 	%r807, [%r40+6784];
	add.s32 	%r808, %r807, %r803;
	min.s32 	%r809, %r781, %r808;
	ld.shared.u32 	%r810, [%r33+108];
	ld.shared.u32 	%r811, [%r54+6912];
	add.s32 	%r812, %r811, %r810;
	min.s32 	%r813, %r785, %r812;
	st.shared.u32 	[%r34], %r813;
	ld.shared.u32 	%r814, [%r33+108];
	ld.shared.u32 	%r815, [%r54+7040];
	add.s32 	%r816, %r815, %r814;
	min.s32 	%r817, %r789, %r816;
	ld.shared.u32 	%r818, [%r33+8300];
	add.s32 	%r819, %r811, %r818;
	min.s32 	%r820, %r792, %r819;
	st.shared.u32 	[%r34+8192], %r820;
	ld.shared.u32 	%r821, [%r33+8300];
	add.s32 	%r822, %r815, %r821;
	min.s32 	%r823, %r795, %r822;
	ld.shared.u32 	%r824, [%r25+108];
	ld.shared.u32 	%r825, [%r40+6912];
	add.s32 	%r826, %r825, %r824;
	min.s32 	%r827, %r799, %r826;
	st.shared.u32 	[%r41], %r827;
	ld.shared.u32 	%r828, [%r40+7040];
	add.s32 	%r829, %r828, %r824;
	min.s32 	%r830, %r802, %r829;
	st.shared.u32 	[%r41+128], %r830;
	ld.shared.u32 	%r831, [%r25+8300];
	ld.shared.u32 	%r832, [%r40+6912];
	add.s32 	%r833, %r832, %r831;
	min.s32 	%r834, %r806, %r833;
	ld.shared.u32 	%r835, [%r40+7040];
	add.s32 	%r836, %r835, %r831;
	min.s32 	%r837, %r809, %r836;
	ld.shared.u32 	%r838, [%r33+112];
	ld.shared.u32 	%r839, [%r54+7168];
	add.s32 	%r840, %r839, %r838;
	min.s32 	%r841, %r813, %r840;
	st.shared.u32 	[%r34], %r841;
	ld.shared.u32 	%r842, [%r33+112];
	ld.shared.u32 	%r843, [%r54+7296];
	add.s32 	%r844, %r843, %r842;
	min.s32 	%r845, %r817, %r844;
	ld.shared.u32 	%r846, [%r33+8304];
	add.s32 	%r847, %r839, %r846;
	min.s32 	%r848, %r820, %r847;
	st.shared.u32 	[%r34+8192], %r848;
	ld.shared.u32 	%r849, [%r33+8304];
	add.s32 	%r850, %r843, %r849;
	min.s32 	%r851, %r823, %r850;
	ld.shared.u32 	%r852, [%r25+112];
	ld.shared.u32 	%r853, [%r40+7168];
	add.s32 	%r854, %r853, %r852;
	min.s32 	%r855, %r827, %r854;
	st.shared.u32 	[%r41], %r855;
	ld.shared.u32 	%r856, [%r40+7296];
	add.s32 	%r857, %r856, %r852;
	min.s32 	%r858, %r830, %r857;
	st.shared.u32 	[%r41+128], %r858;
	ld.shared.u32 	%r859, [%r25+8304];
	ld.shared.u32 	%r860, [%r40+7168];
	add.s32 	%r861, %r860, %r859;
	min.s32 	%r862, %r834, %r861;
	ld.shared.u32 	%r863, [%r40+7296];
	add.s32 	%r864, %r863, %r859;
	min.s32 	%r865, %r837, %r864;
	ld.shared.u32 	%r866, [%r33+116];
	ld.shared.u32 	%r867, [%r54+7424];
	add.s32 	%r868, %r867, %r866;
	min.s32 	%r869, %r841, %r868;
	st.shared.u32 	[%r34], %r869;
	ld.shared.u32 	%r870, [%r33+116];
	ld.shared.u32 	%r871, [%r54+7552];
	add.s32 	%r872, %r871, %r870;
	min.s32 	%r873, %r845, %r872;
	ld.shared.u32 	%r874, [%r33+8308];
	add.s32 	%r875, %r867, %r874;
	min.s32 	%r876, %r848, %r875;
	st.shared.u32 	[%r34+8192], %r876;
	ld.shared.u32 	%r877, [%r33+8308];
	add.s32 	%r878, %r871, %r877;
	min.s32 	%r879, %r851, %r878;
	ld.shared.u32 	%r880, [%r25+116];
	ld.shared.u32 	%r881, [%r40+7424];
	add.s32 	%r882, %r881, %r880;
	min.s32 	%r883, %r855, %r882;
	st.shared.u32 	[%r41], %r883;
	ld.shared.u32 	%r884, [%r40+7552];
	add.s32 	%r885, %r884, %r880;
	min.s32 	%r886, %r858, %r885;
	st.shared.u32 	[%r41+128], %r886;
	ld.shared.u32 	%r887, [%r25+8308];
	ld.shared.u32 	%r888, [%r40+7424];
	add.s32 	%r889, %r888, %r887;
	min.s32 	%r890, %r862, %r889;
	ld.shared.u32 	%r891, [%r40+7552];
	add.s32 	%r892, %r891, %r887;
	min.s32 	%r893, %r865, %r892;
	ld.shared.u32 	%r894, [%r33+120];
	ld.shared.u32 	%r895, [%r54+7680];
	add.s32 	%r896, %r895, %r894;
	min.s32 	%r897, %r869, %r896;
	st.shared.u32 	[%r34], %r897;
	ld.shared.u32 	%r898, [%r33+120];
	ld.shared.u32 	%r899, [%r54+7808];
	add.s32 	%r900, %r899, %r898;
	min.s32 	%r901, %r873, %r900;
	ld.shared.u32 	%r902, [%r33+8312];
	add.s32 	%r903, %r895, %r902;
	min.s32 	%r904, %r876, %r903;
	st.shared.u32 	[%r34+8192], %r904;
	ld.shared.u32 	%r905, [%r33+8312];
	add.s32 	%r906, %r899, %r905;
	min.s32 	%r907, %r879, %r906;
	ld.shared.u32 	%r908, [%r25+120];
	ld.shared.u32 	%r909, [%r40+7680];
	add.s32 	%r910, %r909, %r908;
	min.s32 	%r911, %r883, %r910;
	st.shared.u32 	[%r41], %r911;
	ld.shared.u32 	%r912, [%r40+7808];
	add.s32 	%r913, %r912, %r908;
	min.s32 	%r914, %r886, %r913;
	st.shared.u32 	[%r41+128], %r914;
	ld.shared.u32 	%r915, [%r25+8312];
	ld.shared.u32 	%r916, [%r40+7680];
	add.s32 	%r917, %r916, %r915;
	min.s32 	%r918, %r890, %r917;
	ld.shared.u32 	%r919, [%r40+7808];
	add.s32 	%r920, %r919, %r915;
	min.s32 	%r921, %r893, %r920;
	ld.shared.u32 	%r922, [%r33+124];
	ld.shared.u32 	%r923, [%r54+7936];
	add.s32 	%r924, %r923, %r922;
	min.s32 	%r925, %r897, %r924;
	st.shared.u32 	[%r34], %r925;
	ld.shared.u32 	%r926, [%r33+124];
	ld.shared.u32 	%r927, [%r54+8064];
	add.s32 	%r928, %r927, %r926;
	min.s32 	%r929, %r901, %r928;
	st.shared.u32 	[%r34+128], %r929;
	ld.shared.u32 	%r930, [%r33+8316];
	add.s32 	%r931, %r923, %r930;
	min.s32 	%r932, %r904, %r931;
	st.shared.u32 	[%r34+8192], %r932;
	ld.shared.u32 	%r933, [%r33+8316];
	add.s32 	%r934, %r927, %r933;
	min.s32 	%r935, %r907, %r934;
	st.shared.u32 	[%r34+8320], %r935;
	ld.shared.u32 	%r936, [%r25+124];
	ld.shared.u32 	%r937, [%r40+7936];
	add.s32 	%r938, %r937, %r936;
	min.s32 	%r939, %r911, %r938;
	st.shared.u32 	[%r41], %r939;
	ld.shared.u32 	%r940, [%r40+8064];
	add.s32 	%r941, %r940, %r936;
	min.s32 	%r942, %r914, %r941;
	st.shared.u32 	[%r41+128], %r942;
	ld.shared.u32 	%r943, [%r25+8316];
	ld.shared.u32 	%r944, [%r40+7936];
	add.s32 	%r945, %r944, %r943;
	min.s32 	%r946, %r918, %r945;
	st.shared.u32 	[%r41+8192], %r946;
	ld.shared.u32 	%r947, [%r40+8064];
	add.s32 	%r948, %r947, %r943;
	min.s32 	%r949, %r921, %r948;
	st.shared.u32 	[%r41+8320], %r949;
	ld.shared.u32 	%r950, [%r33+128];
	ld.shared.u32 	%r951, [%r54+8192];
	add.s32 	%r952, %r951, %r950;
	min.s32 	%r953, %r925, %r952;
	st.shared.u32 	[%r34], %r953;
	ld.shared.u32 	%r954, [%r33+128];
	ld.shared.u32 	%r955, [%r54+8320];
	add.s32 	%r956, %r955, %r954;
	min.s32 	%r957, %r929, %r956;
	st.shared.u32 	[%r34+128], %r957;
	ld.shared.u32 	%r958, [%r33+8320];
	add.s32 	%r959, %r951, %r958;
	min.s32 	%r960, %r932, %r959;
	st.shared.u32 	[%r34+8192], %r960;
	ld.shared.u32 	%r961, [%r33+8320];
	add.s32 	%r962, %r955, %r961;
	min.s32 	%r963, %r935, %r962;
	st.shared.u32 	[%r34+8320], %r963;
	ld.shared.u32 	%r964, [%r25+128];
	ld.shared.u32 	%r965, [%r40+8192];
	add.s32 	%r966, %r965, %r964;
	min.s32 	%r967, %r939, %r966;
	st.shared.u32 	[%r41], %r967;
	ld.shared.u32 	%r968, [%r40+8320];
	add.s32 	%r969, %r968, %r964;
	min.s32 	%r970, %r942, %r969;
	st.shared.u32 	[%r41+128], %r970;
	ld.shared.u32 	%r971, [%r25+8320];
	ld.shared.u32 	%r972, [%r40+8192];
	add.s32 	%r973, %r972, %r971;
	min.s32 	%r974, %r946, %r973;
	st.shared.u32 	[%r41+8192], %r974;
	ld.shared.u32 	%r975, [%r40+8320];
	add.s32 	%r976, %r975, %r971;
	min.s32 	%r977, %r949, %r976;
	st.shared.u32 	[%r41+8320], %r977;
	ld.shared.u32 	%r978, [%r33+132];
	ld.shared.u32 	%r979, [%r54+8448];
	add.s32 	%r980, %r979, %r978;
	min.s32 	%r981, %r953, %r980;
	st.shared.u32 	[%r34], %r981;
	ld.shared.u32 	%r982, [%r33+132];
	ld.shared.u32 	%r983, [%r54+8576];
	add.s32 	%r984, %r983, %r982;
	min.s32 	%r985, %r957, %r984;
	st.shared.u32 	[%r34+128], %r985;
	ld.shared.u32 	%r986, [%r33+8324];
	add.s32 	%r987, %r979, %r986;
	min.s32 	%r988, %r960, %r987;
	st.shared.u32 	[%r34+8192], %r988;
	ld.shared.u32 	%r989, [%r33+8324];
	add.s32 	%r990, %r983, %r989;
	min.s32 	%r991, %r963, %r990;
	st.shared.u32 	[%r34+8320], %r991;
	ld.shared.u32 	%r992, [%r25+132];
	ld.shared.u32 	%r993, [%r40+8448];
	add.s32 	%r994, %r993, %r992;
	min.s32 	%r995, %r967, %r994;
	st.shared.u32 	[%r41], %r995;
	ld.shared.u32 	%r996, [%r40+8576];
	add.s32 	%r997, %r996, %r992;
	min.s32 	%r998, %r970, %r997;
	st.shared.u32 	[%r41+128], %r998;
	ld.shared.u32 	%r999, [%r25+8324];
	ld.shared.u32 	%r1000, [%r40+8448];
	add.s32 	%r1001, %r1000, %r999;
	min.s32 	%r1002, %r974, %r1001;
	st.shared.u32 	[%r41+8192], %r1002;
	ld.shared.u32 	%r1003, [%r40+8576];
	add.s32 	%r1004, %r1003, %r999;
	min.s32 	%r1005, %r977, %r1004;
	st.shared.u32 	[%r41+8320], %r1005;
	ld.shared.u32 	%r1006, [%r33+136];
	ld.shared.u32 	%r1007, [%r54+8704];
	add.s32 	%r1008, %r1007, %r1006;
	min.s32 	%r1009, %r981, %r1008;
	st.shared.u32 	[%r34], %r1009;
	ld.shared.u32 	%r1010, [%r33+136];
	ld.shared.u32 	%r1011, [%r54+8832];
	add.s32 	%r1012, %r1011, %r1010;
	min.s32 	%r1013, %r985, %r1012;
	st.shared.u32 	[%r34+128], %r1013;
	ld.shared.u32 	%r1014, [%r33+8328];
	add.s32 	%r1015, %r1007, %r1014;
	min.s32 	%r1016, %r988, %r1015;
	st.shared.u32 	[%r34+8192], %r1016;
	ld.shared.u32 	%r1017, [%r33+8328];
	add.s32 	%r1018, %r1011, %r1017;
	min.s32 	%r1019, %r991, %r1018;
	st.shared.u32 	[%r34+8320], %r1019;
	ld.shared.u32 	%r1020, [%r25+136];
	ld.shared.u32 	%r1021, [%r40+8704];
	add.s32 	%r1022, %r1021, %r1020;
	min.s32 	%r1023, %r995, %r1022;
	st.shared.u32 	[%r41], %r1023;
	ld.shared.u32 	%r1024, [%r40+8832];
	add.s32 	%r1025, %r1024, %r1020;
	min.s32 	%r1026, %r998, %r1025;
	st.shared.u32 	[%r41+128], %r1026;
	ld.shared.u32 	%r1027, [%r25+8328];
	ld.shared.u32 	%r1028, [%r40+8704];
	add.s32 	%r1029, %r1028, %r1027;
	min.s32 	%r1030, %r1002, %r1029;
	st.shared.u32 	[%r41+8192], %r1030;
	ld.shared.u32 	%r1031, [%r40+8832];
	add.s32 	%r1032, %r1031, %r1027;
	min.s32 	%r1033, %r1005, %r1032;
	st.shared.u32 	[%r41+8320], %r1033;
	ld.shared.u32 	%r1034, [%r33+140];
	ld.shared.u32 	%r1035, [%r54+8960];
	add.s32 	%r1036, %r1035, %r1034;
	min.s32 	%r1037, %r1009, %r1036;
	st.shared.u32 	[%r34], %r1037;
	ld.shared.u32 	%r1038, [%r33+140];
	ld.shared.u32 	%r1039, [%r54+9088];
	add.s32 	%r1040, %r1039, %r1038;
	min.s32 	%r1041, %r1013, %r1040;
	st.shared.u32 	[%r34+128], %r1041;
	ld.shared.u32 	%r1042, [%r33+8332];
	add.s32 	%r1043, %r1035, %r1042;
	min.s32 	%r1044, %r1016, %r1043;
	st.shared.u32 	[%r34+8192], %r1044;
	ld.shared.u32 	%r1045, [%r33+8332];
	add.s32 	%r1046, %r1039, %r1045;
	min.s32 	%r1047, %r1019, %r1046;
	st.shared.u32 	[%r34+8320], %r1047;
	ld.shared.u32 	%r1048, [%r25+140];
	ld.shared.u32 	%r1049, [%r40+8960];
	add.s32 	%r1050, %r1049, %r1048;
	min.s32 	%r1051, %r1023, %r1050;
	st.shared.u32 	[%r41], %r1051;
	ld.shared.u32 	%r1052, [%r40+9088];
	add.s32 	%r1053, %r1052, %r1048;
	min.s32 	%r1054, %r1026, %r1053;
	st.shared.u32 	[%r41+128], %r1054;
	ld.shared.u32 	%r1055, [%r25+8332];
	ld.shared.u32 	%r1056, [%r40+8960];
	add.s32 	%r1057, %r1056, %r1055;
	min.s32 	%r1058, %r1030, %r1057;
	st.shared.u32 	[%r41+8192], %r1058;
	ld.shared.u32 	%r1059, [%r40+9088];
	add.s32 	%r1060, %r1059, %r1055;
	min.s32 	%r1061, %r1033, %r1060;
	st.shared.u32 	[%r41+8320], %r1061;
	ld.shared.u32 	%r1062, [%r33+144];
	ld.shared.u32 	%r1063, [%r54+9216];
	add.s32 	%r1064, %r1063, %r1062;
	min.s32 	%r1065, %r1037, %r1064;
	st.shared.u32 	[%r34], %r1065;
	ld.shared.u32 	%r1066, [%r33+144];
	ld.shared.u32 	%r1067, [%r54+9344];
	add.s32 	%r1068, %r1067, %r1066;
	min.s32 	%r1069, %r1041, %r1068;
	st.shared.u32 	[%r34+128], %r1069;
	ld.shared.u32 	%r1070, [%r33+8336];
	add.s32 	%r1071, %r1063, %r1070;
	min.s32 	%r1072, %r1044, %r1071;
	st.shared.u32 	[%r34+8192], %r1072;
	ld.shared.u32 	%r1073, [%r33+8336];
	add.s32 	%r1074, %r1067, %r1073;
	min.s32 	%r1075, %r1047, %r1074;
	st.shared.u32 	[%r34+8320], %r1075;
	ld.shared.u32 	%r1076, [%r25+144];
	ld.shared.u32 	%r1077, [%r40+9216];
	add.s32 	%r1078, %r1077, %r1076;
	min.s32 	%r1079, %r1051, %r1078;
	st.shared.u32 	[%r41], %r1079;
	ld.shared.u32 	%r1080, [%r40+9344];
	add.s32 	%r1081, %r1080, %r1076;
	min.s32 	%r1082, %r1054, %r1081;
	st.shared.u32 	[%r41+128], %r1082;
	ld.shared.u32 	%r1083, [%r25+8336];
	ld.shared.u32 	%r1084, [%r40+9216];
	add.s32 	%r1085, %r1084, %r1083;
	min.s32 	%r1086, %r1058, %r1085;
	st.shared.u32 	[%r41+8192], %r1086;
	ld.shared.u32 	%r1087, [%r40+9344];
	add.s32 	%r1088, %r1087, %r1083;
	min.s32 	%r1089, %r1061, %r1088;
	st.shared.u32 	[%r41+8320], %r1089;
	ld.shared.u32 	%r1090, [%r33+148];
	ld.shared.u32 	%r1091, [%r54+9472];
	add.s32 	%r1092, %r1091, %r1090;
	min.s32 	%r1093, %r1065, %r1092;
	st.shared.u32 	[%r34], %r1093;
	ld.shared.u32 	%r1094, [%r33+148];
	ld.shared.u32 	%r1095, [%r54+9600];
	add.s32 	%r1096, %r1095, %r1094;
	min.s32 	%r1097, %r1069, %r1096;
	st.shared.u32 	[%r34+128], %r1097;
	ld.shared.u32 	%r1098, [%r33+8340];
	add.s32 	%r1099, %r1091, %r1098;
	min.s32 	%r1100, %r1072, %r1099;
	st.shared.u32 	[%r34+8192], %r1100;
	ld.shared.u32 	%r1101, [%r33+8340];
	add.s32 	%r1102, %r1095, %r1101;
	min.s32 	%r1103, %r1075, %r1102;
	st.shared.u32 	[%r34+8320], %r1103;
	ld.shared.u32 	%r1104, [%r25+148];
	ld.shared.u32 	%r1105, [%r40+9472];
	add.s32 	%r1106, %r1105, %r1104;
	min.s32 	%r1107, %r1079, %r1106;
	st.shared.u32 	[%r41], %r1107;
	ld.shared.u32 	%r1108, [%r40+9600];
	add.s32 	%r1109, %r1108, %r1104;
	min.s32 	%r1110, %r1082, %r1109;
	st.shared.u32 	[%r41+128], %r1110;
	ld.shared.u32 	%r1111, [%r25+8340];
	ld.shared.u32 	%r1112, [%r40+9472];
	add.s32 	%r1113, %r1112, %r1111;
	min.s32 	%r1114, %r1086, %r1113;
	st.shared.u32 	[%r41+8192], %r1114;
	ld.shared.u32 	%r1115, [%r40+9600];
	add.s32 	%r1116, %r1115, %r1111;
	min.s32 	%r1117, %r1089, %r1116;
	st.shared.u32 	[%r41+8320], %r1117;
	ld.shared.u32 	%r1118, [%r33+152];
	ld.shared.u32 	%r1119, [%r54+9728];
	add.s32 	%r1120, %r1119, %r1118;
	min.s32 	%r1121, %r1093, %r1120;
	st.shared.u32 	[%r34], %r1121;
	ld.shared.u32 	%r1122, [%r33+152];
	ld.shared.u32 	%r1123, [%r54+9856];
	add.s32 	%r1124, %r1123, %r1122;
	min.s32 	%r1125, %r1097, %r1124;
	st.shared.u32 	[%r34+128], %r1125;
	ld.shared.u32 	%r1126, [%r33+8344];
	add.s32 	%r1127, %r1119, %r1126;
	min.s32 	%r1128, %r1100, %r1127;
	st.shared.u32 	[%r34+8192], %r1128;
	ld.shared.u32 	%r1129, [%r33+8344];
	add.s32 	%r1130, %r1123, %r1129;
	min.s32 	%r1131, %r1103, %r1130;
	st.shared.u32 	[%r34+8320], %r1131;
	ld.shared.u32 	%r1132, [%r25+152];
	ld.shared.u32 	%r1133, [%r40+9728];
	add.s32 	%r1134, %r1133, %r1132;
	min.s32 	%r1135, %r1107, %r1134;
	st.shared.u32 	[%r41], %r1135;
	ld.shared.u32 	%r1136, [%r40+9856];
	add.s32 	%r1137, %r1136, %r1132;
	min.s32 	%r1138, %r1110, %r1137;
	st.shared.u32 	[%r41+128], %r1138;
	ld.shared.u32 	%r1139, [%r25+8344];
	ld.shared.u32 	%r1140, [%r40+9728];
	add.s32 	%r1141, %r1140, %r1139;
	min.s32 	%r1142, %r1114, %r1141;
	st.shared.u32 	[%r41+8192], %r1142;
	ld.shared.u32 	%r1143, [%r40+9856];
	add.s32 	%r1144, %r1143, %r1139;
	min.s32 	%r1145, %r1117, %r1144;
	st.shared.u32 	[%r41+8320], %r1145;
	ld.shared.u32 	%r1146, [%r33+156];
	ld.shared.u32 	%r1147, [%r54+9984];
	add.s32 	%r1148, %r1147, %r1146;
	min.s32 	%r1149, %r1121, %r1148;
	st.shared.u32 	[%r34], %r1149;
	ld.shared.u32 	%r1150, [%r33+156];
	ld.shared.u32 	%r1151, [%r54+10112];
	add.s32 	%r1152, %r1151, %r1150;
	min.s32 	%r1153, %r1125, %r1152;
	st.shared.u32 	[%r34+128], %r1153;
	ld.shared.u32 	%r1154, [%r33+8348];
	add.s32 	%r1155, %r1147, %r1154;
	min.s32 	%r1156, %r1128, %r1155;
	st.shared.u32 	[%r34+8192], %r1156;
	ld.shared.u32 	%r1157, [%r33+8348];
	add.s32 	%r1158, %r1151, %r1157;
	min.s32 	%r1159, %r1131, %r1158;
	st.shared.u32 	[%r34+8320], %r1159;
	ld.shared.u32 	%r1160, [%r25+156];
	ld.shared.u32 	%r1161, [%r40+9984];
	add.s32 	%r1162, %r1161, %r1160;
	min.s32 	%r1163, %r1135, %r1162;
	st.shared.u32 	[%r41], %r1163;
	ld.shared.u32 	%r1164, [%r40+10112];
	add.s32 	%r1165, %r1164, %r1160;
	min.s32 	%r1166, %r1138, %r1165;
	st.shared.u32 	[%r41+128], %r1166;
	ld.shared.u32 	%r1167, [%r25+8348];
	ld.shared.u32 	%r1168, [%r40+9984];
	add.s32 	%r1169, %r1168, %r1167;
	min.s32 	%r1170, %r1142, %r1169;
	st.shared.u32 	[%r41+8192], %r1170;
	ld.shared.u32 	%r1171, [%r40+10112];
	add.s32 	%r1172, %r1171, %r1167;
	min.s32 	%r1173, %r1145, %r1172;
	st.shared.u32 	[%r41+8320], %r1173;
	ld.shared.u32 	%r1174, [%r33+160];
	ld.shared.u32 	%r1175, [%r54+10240];
	add.s32 	%r1176, %r1175, %r1174;
	min.s32 	%r1177, %r1149, %r1176;
	st.shared.u32 	[%r34], %r1177;
	ld.shared.u32 	%r1178, [%r33+160];
	ld.shared.u32 	%r1179, [%r54+10368];
	add.s32 	%r1180, %r1179, %r1178;
	min.s32 	%r1181, %r1153, %r1180;
	st.shared.u32 	[%r34+128], %r1181;
	ld.shared.u32 	%r1182, [%r33+8352];
	add.s32 	%r1183, %r1175, %r1182;
	min.s32 	%r1184, %r1156, %r1183;
	st.shared.u32 	[%r34+8192], %r1184;
	ld.shared.u32 	%r1185, [%r33+8352];
	add.s32 	%r1186, %r1179, %r1185;
	min.s32 	%r1187, %r1159, %r1186;
	st.shared.u32 	[%r34+8320], %r1187;
	ld.shared.u32 	%r1188, [%r25+160];
	ld.shared.u32 	%r1189, [%r40+10240];
	add.s32 	%r1190, %r1189, %r1188;
	min.s32 	%r1191, %r1163, %r1190;
	st.shared.u32 	[%r41], %r1191;
	ld.shared.u32 	%r1192, [%r40+10368];
	add.s32 	%r1193, %r1192, %r1188;
	min.s32 	%r1194, %r1166, %r1193;
	st.shared.u32 	[%r41+128], %r1194;
	ld.shared.u32 	%r1195, [%r25+8352];
	ld.shared.u32 	%r1196, [%r40+10240];
	add.s32 	%r1197, %r1196, %r1195;
	min.s32 	%r1198, %r1170, %r1197;
	st.shared.u32 	[%r41+8192], %r1198;
	ld.shared.u32 	%r1199, [%r40+10368];
	add.s32 	%r1200, %r1199, %r1195;
	min.s32 	%r1201, %r1173, %r1200;
	st.shared.u32 	[%r41+8320], %r1201;
	ld.shared.u32 	%r1202, [%r33+164];
	ld.shared.u32 	%r1203, [%r54+10496];
	add.s32 	%r1204, %r1203, %r1202;
	min.s32 	%r1205, %r1177, %r1204;
	st.shared.u32 	[%r34], %r1205;
	ld.shared.u32 	%r1206, [%r33+164];
	ld.shared.u32 	%r1207, [%r54+10624];
	add.s32 	%r1208, %r1207, %r1206;
	min.s32 	%r1209, %r1181, %r1208;
	st.shared.u32 	[%r34+128], %r1209;
	ld.shared.u32 	%r1210, [%r33+8356];
	add.s32 	%r1211, %r1203, %r1210;
	min.s32 	%r1212, %r1184, %r1211;
	st.shared.u32 	[%r34+8192], %r1212;
	ld.shared.u32 	%r1213, [%r33+8356];
	add.s32 	%r1214, %r1207, %r1213;
	min.s32 	%r1215, %r1187, %r1214;
	st.shared.u32 	[%r34+8320], %r1215;
	ld.shared.u32 	%r1216, [%r25+164];
	ld.shared.u32 	%r1217, [%r40+10496];
	add.s32 	%r1218, %r1217, %r1216;
	min.s32 	%r1219, %r1191, %r1218;
	st.shared.u32 	[%r41], %r1219;
	ld.shared.u32 	%r1220, [%r40+10624];
	add.s32 	%r1221, %r1220, %r1216;
	min.s32 	%r1222, %r1194, %r1221;
	st.shared.u32 	[%r41+128], %r1222;
	ld.shared.u32 	%r1223, [%r25+8356];
	ld.shared.u32 	%r1224, [%r40+10496];
	add.s32 	%r1225, %r1224, %r1223;
	min.s32 	%r1226, %r1198, %r1225;
	st.shared.u32 	[%r41+8192], %r1226;
	ld.shared.u32 	%r1227, [%r40+10624];
	add.s32 	%r1228, %r1227, %r1223;
	min.s32 	%r1229, %r1201, %r1228;
	st.shared.u32 	[%r41+8320], %r1229;
	ld.shared.u32 	%r1230, [%r33+168];
	ld.shared.u32 	%r1231, [%r54+10752];
	add.s32 	%r1232, %r1231, %r1230;
	min.s32 	%r1233, %r1205, %r1232;
	st.shared.u32 	[%r34], %r1233;
	ld.shared.u32 	%r1234, [%r33+168];
	ld.shared.u32 	%r1235, [%r54+10880];
	add.s32 	%r1236, %r1235, %r1234;
	min.s32 	%r1237, %r1209, %r1236;
	st.shared.u32 	[%r34+128], %r1237;
	ld.shared.u32 	%r1238, [%r33+8360];
	add.s32 	%r1239, %r1231, %r1238;
	min.s32 	%r1240, %r1212, %r1239;
	st.shared.u32 	[%r34+8192], %r1240;
	ld.shared.u32 	%r1241, [%r33+8360];
	add.s32 	%r1242, %r1235, %r1241;
	min.s32 	%r1243, %r1215, %r1242;
	st.shared.u32 	[%r34+8320], %r1243;
	ld.shared.u32 	%r1244, [%r25+168];
	ld.shared.u32 	%r1245, [%r40+10752];
	add.s32 	%r1246, %r1245, %r1244;
	min.s32 	%r1247, %r1219, %r1246;
	st.shared.u32 	[%r41], %r1247;
	ld.shared.u32 	%r1248, [%r40+10880];
	add.s32 	%r1249, %r1248, %r1244;
	min.s32 	%r1250, %r1222, %r1249;
	st.shared.u32 	[%r41+128], %r1250;
	ld.shared.u32 	%r1251, [%r25+8360];
	ld.shared.u32 	%r1252, [%r40+10752];
	add.s32 	%r1253, %r1252, %r1251;
	min.s32 	%r1254, %r1226, %r1253;
	st.shared.u32 	[%r41+8192], %r1254;
	ld.shared.u32 	%r1255, [%r40+10880];
	add.s32 	%r1256, %r1255, %r1251;
	min.s32 	%r1257, %r1229, %r1256;
	st.shared.u32 	[%r41+8320], %r1257;
	ld.shared.u32 	%r1258, [%r33+172];
	ld.shared.u32 	%r1259, [%r54+11008];
	add.s32 	%r1260, %r1259, %r1258;
	min.s32 	%r1261, %r1233, %r1260;
	st.shared.u32 	[%r34], %r1261;
	ld.shared.u32 	%r1262, [%r33+172];
	ld.shared.u32 	%r1263, [%r54+11136];
	add.s32 	%r1264, %r1263, %r1262;
	min.s32 	%r1265, %r1237, %r1264;
	st.shared.u32 	[%r34+128], %r1265;
	ld.shared.u32 	%r1266, [%r33+8364];
	add.s32 	%r1267, %r1259, %r1266;
	min.s32 	%r1268, %r1240, %r1267;
	st.shared.u32 	[%r34+8192], %r1268;
	ld.shared.u32 	%r1269, [%r33+8364];
	add.s32 	%r1270, %r1263, %r1269;
	min.s32 	%r1271, %r1243, %r1270;
	st.shared.u32 	[%r34+8320], %r1271;
	ld.shared.u32 	%r1272, [%r25+172];
	ld.shared.u32 	%r1273, [%r40+11008];
	add.s32 	%r1274, %r1273, %r1272;
	min.s32 	%r1275, %r1247, %r1274;
	st.shared.u32 	[%r41], %r1275;
	ld.shared.u32 	%r1276, [%r40+11136];
	add.s32 	%r1277, %r1276, %r1272;
	min.s32 	%r1278, %r1250, %r1277;
	st.shared.u32 	[%r41+128], %r1278;
	ld.shared.u32 	%r1279, [%r25+8364];
	ld.shared.u32 	%r1280, [%r40+11008];
	add.s32 	%r1281, %r1280, %r1279;
	min.s32 	%r1282, %r1254, %r1281;
	st.shared.u32 	[%r41+8192], %r1282;
	ld.shared.u32 	%r1283, [%r40+11136];
	add.s32 	%r1284, %r1283, %r1279;
	min.s32 	%r1285, %r1257, %r1284;
	st.shared.u32 	[%r41+8320], %r1285;
	ld.shared.u32 	%r1286, [%r33+176];
	ld.shared.u32 	%r1287, [%r54+11264];
	add.s32 	%r1288, %r1287, %r1286;
	min.s32 	%r1289, %r1261, %r1288;
	st.shared.u32 	[%r34], %r1289;
	ld.shared.u32 	%r1290, [%r33+176];
	ld.shared.u32 	%r1291, [%r54+11392];
	add.s32 	%r1292, %r1291, %r1290;
	min.s32 	%r1293, %r1265, %r1292;
	st.shared.u32 	[%r34+128], %r1293;
	ld.shared.u32 	%r1294, [%r33+8368];
	add.s32 	%r1295, %r1287, %r1294;
	min.s32 	%r1296, %r1268, %r1295;
	st.shared.u32 	[%r34+8192], %r1296;
	ld.shared.u32 	%r1297, [%r33+8368];
	add.s32 	%r1298, %r1291, %r1297;
	min.s32 	%r1299, %r1271, %r1298;
	st.shared.u32 	[%r34+8320], %r1299;
	ld.shared.u32 	%r1300, [%r25+176];
	ld.shared.u32 	%r1301, [%r40+11264];
	add.s32 	%r1302, %r1301, %r1300;
	min.s32 	%r1303, %r1275, %r1302;
	st.shared.u32 	[%r41], %r1303;
	ld.shared.u32 	%r1304, [%r40+11392];
	add.s32 	%r1305, %r1304, %r1300;
	min.s32 	%r1306, %r1278, %r1305;
	st.shared.u32 	[%r41+128], %r1306;
	ld.shared.u32 	%r1307, [%r25+8368];
	ld.shared.u32 	%r1308, [%r40+11264];
	add.s32 	%r1309, %r1308, %r1307;
	min.s32 	%r1310, %r1282, %r1309;
	st.shared.u32 	[%r41+8192], %r1310;
	ld.shared.u32 	%r1311, [%r40+11392];
	add.s32 	%r1312, %r1311, %r1307;
	min.s32 	%r1313, %r1285, %r1312;
	st.shared.u32 	[%r41+8320], %r1313;
	ld.shared.u32 	%r1314, [%r33+180];
	ld.shared.u32 	%r1315, [%r54+11520];
	add.s32 	%r1316, %r1315, %r1314;
	min.s32 	%r1317, %r1289, %r1316;
	st.shared.u32 	[%r34], %r1317;
	ld.shared.u32 	%r1318, [%r33+180];
	ld.shared.u32 	%r1319, [%r54+11648];
	add.s32 	%r1320, %r1319, %r1318;
	min.s32 	%r1321, %r1293, %r1320;
	st.shared.u32 	[%r34+128], %r1321;
	ld.shared.u32 	%r1322, [%r33+8372];
	add.s32 	%r1323, %r1315, %r1322;
	min.s32 	%r1324, %r1296, %r1323;
	st.shared.u32 	[%r34+8192], %r1324;
	ld.shared.u32 	%r1325, [%r33+8372];
	add.s32 	%r1326, %r1319, %r1325;
	min.s32 	%r1327, %r1299, %r1326;
	st.shared.u32 	[%r34+8320], %r1327;
	ld.shared.u32 	%r1328, [%r25+180];
	ld.shared.u32 	%r1329, [%r40+11520];
	add.s32 	%r1330, %r1329, %r1328;
	min.s32 	%r1331, %r1303, %r1330;
	st.shared.u32 	[%r41], %r1331;
	ld.shared.u32 	%r1332, [%r40+11648];
	add.s32 	%r1333, %r1332, %r1328;
	min.s32 	%r1334, %r1306, %r1333;
	st.shared.u32 	[%r41+128], %r1334;
	ld.shared.u32 	%r1335, [%r25+8372];
	ld.shared.u32 	%r1336, [%r40+11520];
	add.s32 	%r1337, %r1336, %r1335;
	min.s32 	%r1338, %r1310, %r1337;
	st.shared.u32 	[%r41+8192], %r1338;
	ld.shared.u32 	%r1339, [%r40+11648];
	add.s32 	%r1340, %r1339, %r1335;
	min.s32 	%r1341, %r1313, %r1340;
	st.shared.u32 	[%r41+8320], %r1341;
	ld.shared.u32 	%r1342, [%r33+184];
	ld.shared.u32 	%r1343, [%r54+11776];
	add.s32 	%r1344, %r1343, %r1342;
	min.s32 	%r1345, %r1317, %r1344;
	st.shared.u32 	[%r34], %r1345;
	ld.shared.u32 	%r1346, [%r33+184];
	ld.shared.u32 	%r1347, [%r54+11904];
	add.s32 	%r1348, %r1347, %r1346;
	min.s32 	%r1349, %r1321, %r1348;
	st.shared.u32 	[%r34+128], %r1349;
	ld.shared.u32 	%r1350, [%r33+8376];
	add.s32 	%r1351, %r1343, %r1350;
	min.s32 	%r1352, %r1324, %r1351;
	st.shared.u32 	[%r34+8192], %r1352;
	ld.shared.u32 	%r1353, [%r33+8376];
	add.s32 	%r1354, %r1347, %r1353;
	min.s32 	%r1355, %r1327, %r1354;
	st.shared.u32 	[%r34+8320], %r1355;
	ld.shared.u32 	%r1356, [%r25+184];
	ld.shared.u32 	%r1357, [%r40+11776];
	add.s32 	%r1358, %r1357, %r1356;
	min.s32 	%r1359, %r1331, %r1358;
	st.shared.u32 	[%r41], %r1359;
	ld.shared.u32 	%r1360, [%r40+11904];
	add.s32 	%r1361, %r1360, %r1356;
	min.s32 	%r1362, %r1334, %r1361;
	st.shared.u32 	[%r41+128], %r1362;
	ld.shared.u32 	%r1363, [%r25+8376];
	ld.shared.u32 	%r1364, [%r40+11776];
	add.s32 	%r1365, %r1364, %r1363;
	min.s32 	%r1366, %r1338, %r1365;
	st.shared.u32 	[%r41+8192], %r1366;
	ld.shared.u32 	%r1367, [%r40+11904];
	add.s32 	%r1368, %r1367, %r1363;
	min.s32 	%r1369, %r1341, %r1368;
	st.shared.u32 	[%r41+8320], %r1369;
	ld.shared.u32 	%r1370, [%r33+188];
	ld.shared.u32 	%r1371, [%r54+12032];
	add.s32 	%r1372, %r1371, %r1370;
	min.s32 	%r1373, %r1345, %r1372;
	st.shared.u32 	[%r34], %r1373;
	ld.shared.u32 	%r1374, [%r33+188];
	ld.shared.u32 	%r1375, [%r54+12160];
	add.s32 	%r1376, %r1375, %r1374;
	min.s32 	%r1377, %r1349, %r1376;
	st.shared.u32 	[%r34+128], %r1377;
	ld.shared.u32 	%r1378, [%r33+8380];
	add.s32 	%r1379, %r1371, %r1378;
	min.s32 	%r1380, %r1352, %r1379;
	st.shared.u32 	[%r34+8192], %r1380;
	ld.shared.u32 	%r1381, [%r33+8380];
	add.s32 	%r1382, %r1375, %r1381;
	min.s32 	%r1383, %r1355, %r1382;
	st.shared.u32 	[%r34+8320], %r1383;
	ld.shared.u32 	%r1384, [%r25+188];
	ld.shared.u32 	%r1385, [%r40+12032];
	add.s32 	%r1386, %r1385, %r1384;
	min.s32 	%r1387, %r1359, %r1386;
	st.shared.u32 	[%r41], %r1387;
	ld.shared.u32 	%r1388, [%r40+12160];
	add.s32 	%r1389, %r1388, %r1384;
	min.s32 	%r1390, %r1362, %r1389;
	st.shared.u32 	[%r41+128], %r1390;
	ld.shared.u32 	%r1391, [%r25+8380];
	ld.shared.u32 	%r1392, [%r40+12032];
	add.s32 	%r1393, %r1392, %r1391;
	min.s32 	%r1394, %r1366, %r1393;
	st.shared.u32 	[%r41+8192], %r1394;
	ld.shared.u32 	%r1395, [%r40+12160];
	add.s32 	%r1396, %r1395, %r1391;
	min.s32 	%r1397, %r1369, %r1396;
	st.shared.u32 	[%r41+8320], %r1397;
	ld.shared.u32 	%r1398, [%r33+192];
	ld.shared.u32 	%r1399, [%r54+12288];
	add.s32 	%r1400, %r1399, %r1398;
	min.s32 	%r1401, %r1373, %r1400;
	st.shared.u32 	[%r34], %r1401;
	ld.shared.u32 	%r1402, [%r33+192];
	ld.shared.u32 	%r1403, [%r54+12416];
	add.s32 	%r1404, %r1403, %r1402;
	min.s32 	%r1405, %r1377, %r1404;
	st.shared.u32 	[%r34+128], %r1405;
	ld.shared.u32 	%r1406, [%r33+8384];
	add.s32 	%r1407, %r1399, %r1406;
	min.s32 	%r1408, %r1380, %r1407;
	st.shared.u32 	[%r34+8192], %r1408;
	ld.shared.u32 	%r1409, [%r33+8384];
	add.s32 	%r1410, %r1403, %r1409;
	min.s32 	%r1411, %r1383, %r1410;
	st.shared.u32 	[%r34+8320], %r1411;
	ld.shared.u32 	%r1412, [%r25+192];
	ld.shared.u32 	%r1413, [%r40+12288];
	add.s32 	%r1414, %r1413, %r1412;
	min.s32 	%r1415, %r1387, %r1414;
	st.shared.u32 	[%r41], %r1415;
	ld.shared.u32 	%r1416, [%r40+12416];
	add.s32 	%r1417, %r1416, %r1412;
	min.s32 	%r1418, %r1390, %r1417;
	st.shared.u32 	[%r41+128], %r1418;
	ld.shared.u32 	%r1419, [%r25+8384];
	ld.shared.u32 	%r1420, [%r40+12288];
	add.s32 	%r1421, %r1420, %r1419;
	min.s32 	%r1422, %r1394, %r1421;
	st.shared.u32 	[%r41+8192], %r1422;
	ld.shared.u32 	%r1423, [%r40+12416];
	add.s32 	%r1424, %r1423, %r1419;
	min.s32 	%r1425, %r1397, %r1424;
	st.shared.u32 	[%r41+8320], %r1425;
	ld.shared.u32 	%r1426, [%r33+196];
	ld.shared.u32 	%r1427, [%r54+12544];
	add.s32 	%r1428, %r1427, %r1426;
	min.s32 	%r1429, %r1401, %r1428;
	st.shared.u32 	[%r34], %r1429;
	ld.shared.u32 	%r1430, [%r33+196];
	ld.shared.u32 	%r1431, [%r54+12672];
	add.s32 	%r1432, %r1431, %r1430;
	min.s32 	%r1433, %r1405, %r1432;
	st.shared.u32 	[%r34+128], %r1433;
	ld.shared.u32 	%r1434, [%r33+8388];
	add.s32 	%r1435, %r1427, %r1434;
	min.s32 	%r1436, %r1408, %r1435;
	st.shared.u32 	[%r34+8192], %r1436;
	ld.shared.u32 	%r1437, [%r33+8388];
	add.s32 	%r1438, %r1431, %r1437;
	min.s32 	%r1439, %r1411, %r1438;
	st.shared.u32 	[%r34+8320], %r1439;
	ld.shared.u32 	%r1440, [%r25+196];
	ld.shared.u32 	%r1441, [%r40+12544];
	add.s32 	%r1442, %r1441, %r1440;
	min.s32 	%r1443, %r1415, %r1442;
	st.shared.u32 	[%r41], %r1443;
	ld.shared.u32 	%r1444, [%r40+12672];
	add.s32 	%r1445, %r1444, %r1440;
	min.s32 	%r1446, %r1418, %r1445;
	st.shared.u32 	[%r41+128], %r1446;
	ld.shared.u32 	%r1447, [%r25+8388];
	ld.shared.u32 	%r1448, [%r40+12544];
	add.s32 	%r1449, %r1448, %r1447;
	min.s32 	%r1450, %r1422, %r1449;
	st.shared.u32 	[%r41+8192], %r1450;
	ld.shared.u32 	%r1451, [%r40+12672];
	add.s32 	%r1452, %r1451, %r1447;
	min.s32 	%r1453, %r1425, %r1452;
	st.shared.u32 	[%r41+8320], %r1453;
	ld.shared.u32 	%r1454, [%r33+200];
	ld.shared.u32 	%r1455, [%r54+12800];
	add.s32 	%r1456, %r1455, %r1454;
	min.s32 	%r1457, %r1429, %r1456;
	st.shared.u32 	[%r34], %r1457;
	ld.shared.u32 	%r1458, [%r33+200];
	ld.shared.u32 	%r1459, [%r54+12928];
	add.s32 	%r1460, %r1459, %r1458;
	min.s32 	%r1461, %r1433, %r1460;
	st.shared.u32 	[%r34+128], %r1461;
	ld.shared.u32 	%r1462, [%r33+8392];
	add.s32 	%r1463, %r1455, %r1462;
	min.s32 	%r1464, %r1436, %r1463;
	st.shared.u32 	[%r34+8192], %r1464;
	ld.shared.u32 	%r1465, [%r33+8392];
	add.s32 	%r1466, %r1459, %r1465;
	min.s32 	%r1467, %r1439, %r1466;
	st.shared.u32 	[%r34+8320], %r1467;
	ld.shared.u32 	%r1468, [%r25+200];
	ld.shared.u32 	%r1469, [%r40+12800];
	add.s32 	%r1470, %r1469, %r1468;
	min.s32 	%r1471, %r1443, %r1470;
	st.shared.u32 	[%r41], %r1471;
	ld.shared.u32 	%r1472, [%r40+12928];
	add.s32 	%r1473, %r1472, %r1468;
	min.s32 	%r1474, %r1446, %r1473;
	st.shared.u32 	[%r41+128], %r1474;
	ld.shared.u32 	%r1475, [%r25+8392];
	ld.shared.u32 	%r1476, [%r40+12800];
	add.s32 	%r1477, %r1476, %r1475;
	min.s32 	%r1478, %r1450, %r1477;
	st.shared.u32 	[%r41+8192], %r1478;
	ld.shared.u32 	%r1479, [%r40+12928];
	add.s32 	%r1480, %r1479, %r1475;
	min.s32 	%r1481, %r1453, %r1480;
	st.shared.u32 	[%r41+8320], %r1481;
	ld.shared.u32 	%r1482, [%r33+204];
	ld.shared.u32 	%r1483, [%r54+13056];
	add.s32 	%r1484, %r1483, %r1482;
	min.s32 	%r1485, %r1457, %r1484;
	st.shared.u32 	[%r34], %r1485;
	ld.shared.u32 	%r1486, [%r33+204];
	ld.shared.u32 	%r1487, [%r54+13184];
	add.s32 	%r1488, %r1487, %r1486;
	min.s32 	%r1489, %r1461, %r1488;
	st.shared.u32 	[%r34+128], %r1489;
	ld.shared.u32 	%r1490, [%r33+8396];
	add.s32 	%r1491, %r1483, %r1490;
	min.s32 	%r1492, %r1464, %r1491;
	st.shared.u32 	[%r34+8192], %r1492;
	ld.shared.u32 	%r1493, [%r33+8396];
	add.s32 	%r1494, %r1487, %r1493;
	min.s32 	%r1495, %r1467, %r1494;
	st.shared.u32 	[%r34+8320], %r1495;
	ld.shared.u32 	%r1496, [%r25+204];
	ld.shared.u32 	%r1497, [%r40+13056];
	add.s32 	%r1498, %r1497, %r1496;
	min.s32 	%r1499, %r1471, %r1498;
	st.shared.u32 	[%r41], %r1499;
	ld.shared.u32 	%r1500, [%r40+13184];
	add.s32 	%r1501, %r1500, %r1496;
	min.s32 	%r1502, %r1474, %r1501;
	st.shared.u32 	[%r41+128], %r1502;
	ld.shared.u32 	%r1503, [%r25+8396];
	ld.shared.u32 	%r1504, [%r40+13056];
	add.s32 	%r1505, %r1504, %r1503;
	min.s32 	%r1506, %r1478, %r1505;
	st.shared.u32 	[%r41+8192], %r1506;
	ld.shared.u32 	%r1507, [%r40+13184];
	add.s32 	%r1508, %r1507, %r1503;
	min.s32 	%r1509, %r1481, %r1508;
	st.shared.u32 	[%r41+8320], %r1509;
	ld.shared.u32 	%r1510, [%r33+208];
	ld.shared.u32 	%r1511, [%r54+13312];
	add.s32 	%r1512, %r1511, %r1510;
	min.s32 	%r1513, %r1485, %r1512;
	st.shared.u32 	[%r34], %r1513;
	ld.shared.u32 	%r1514, [%r33+208];
	ld.shared.u32 	%r1515, [%r54+13440];
	add.s32 	%r1516, %r1515, %r1514;
	min.s32 	%r1517, %r1489, %r1516;
	st.shared.u32 	[%r34+128], %r1517;
	ld.shared.u32 	%r1518, [%r33+8400];
	add.s32 	%r1519, %r1511, %r1518;
	min.s32 	%r1520, %r1492, %r1519;
	st.shared.u32 	[%r34+8192], %r1520;
	ld.shared.u32 	%r1521, [%r33+8400];
	add.s32 	%r1522, %r1515, %r1521;
	min.s32 	%r1523, %r1495, %r1522;
	st.shared.u32 	[%r34+8320], %r1523;
	ld.shared.u32 	%r1524, [%r25+208];
	ld.shared.u32 	%r1525, [%r40+13312];
	add.s32 	%r1526, %r1525, %r1524;
	min.s32 	%r1527, %r1499, %r1526;
	st.shared.u32 	[%r41], %r1527;
	ld.shared.u32 	%r1528, [%r40+13440];
	add.s32 	%r1529, %r1528, %r1524;
	min.s32 	%r1530, %r1502, %r1529;
	st.shared.u32 	[%r41+128], %r1530;
	ld.shared.u32 	%r1531, [%r25+8400];
	ld.shared.u32 	%r1532, [%r40+13312];
	add.s32 	%r1533, %r1532, %r1531;
	min.s32 	%r1534, %r1506, %r1533;
	st.shared.u32 	[%r41+8192], %r1534;
	ld.shared.u32 	%r1535, [%r40+13440];
	add.s32 	%r1536, %r1535, %r1531;
	min.s32 	%r1537, %r1509, %r1536;
	st.shared.u32 	[%r41+8320], %r1537;
	ld.shared.u32 	%r1538, [%r33+212];
	ld.shared.u32 	%r1539, [%r54+13568];
	add.s32 	%r1540, %r1539, %r1538;
	min.s32 	%r1541, %r1513, %r1540;
	st.shared.u32 	[%r34], %r1541;
	ld.shared.u32 	%r1542, [%r33+212];
	ld.shared.u32 	%r1543, [%r54+13696];
	add.s32 	%r1544, %r1543, %r1542;
	min.s32 	%r1545, %r1517, %r1544;
	st.shared.u32 	[%r34+128], %r1545;
	ld.shared.u32 	%r1546, [%r33+8404];
	add.s32 	%r1547, %r1539, %r1546;
	min.s32 	%r1548, %r1520, %r1547;
	st.shared.u32 	[%r34+8192], %r1548;
	ld.shared.u32 	%r1549, [%r33+8404];
	add.s32 	%r1550, %r1543, %r1549;
	min.s32 	%r1551, %r1523, %r1550;
	st.shared.u32 	[%r34+8320], %r1551;
	ld.shared.u32 	%r1552, [%r25+212];
	ld.shared.u32 	%r1553, [%r40+13568];
	add.s32 	%r1554, %r1553, %r1552;
	min.s32 	%r1555, %r1527, %r1554;
	st.shared.u32 	[%r41], %r1555;
	ld.shared.u32 	%r1556, [%r40+13696];
	add.s32 	%r1557, %r1556, %r1552;
	min.s32 	%r1558, %r1530, %r1557;
	st.shared.u32 	[%r41+128], %r1558;
	ld.shared.u32 	%r1559, [%r25+8404];
	ld.shared.u32 	%r1560, [%r40+13568];
	add.s32 	%r1561, %r1560, %r1559;
	min.s32 	%r1562, %r1534, %r1561;
	st.shared.u32 	[%r41+8192], %r1562;
	ld.shared.u32 	%r1563, [%r40+13696];
	add.s32 	%r1564, %r1563, %r1559;
	min.s32 	%r1565, %r1537, %r1564;
	st.shared.u32 	[%r41+8320], %r1565;
	ld.shared.u32 	%r1566, [%r33+216];
	ld.shared.u32 	%r1567, [%r54+13824];
	add.s32 	%r1568, %r1567, %r1566;
	min.s32 	%r1569, %r1541, %r1568;
	st.shared.u32 	[%r34], %r1569;
	ld.shared.u32 	%r1570, [%r33+216];
	ld.shared.u32 	%r1571, [%r54+13952];
	add.s32 	%r1572, %r1571, %r1570;
	min.s32 	%r1573, %r1545, %r1572;
	st.shared.u32 	[%r34+128], %r1573;
	ld.shared.u32 	%r1574, [%r33+8408];
	add.s32 	%r1575, %r1567, %r1574;
	min.s32 	%r1576, %r1548, %r1575;
	st.shared.u32 	[%r34+8192], %r1576;
	ld.shared.u32 	%r1577, [%r33+8408];
	add.s32 	%r1578, %r1571, %r1577;
	min.s32 	%r1579, %r1551, %r1578;
	st.shared.u32 	[%r34+8320], %r1579;
	ld.shared.u32 	%r1580, [%r25+216];
	ld.shared.u32 	%r1581, [%r40+13824];
	add.s32 	%r1582, %r1581, %r1580;
	min.s32 	%r1583, %r1555, %r1582;
	st.shared.u32 	[%r41], %r1583;
	ld.shared.u32 	%r1584, [%r40+13952];
	add.s32 	%r1585, %r1584, %r1580;
	min.s32 	%r1586, %r1558, %r1585;
	st.shared.u32 	[%r41+128], %r1586;
	ld.shared.u32 	%r1587, [%r25+8408];
	ld.shared.u32 	%r1588, [%r40+13824];
	add.s32 	%r1589, %r1588, %r1587;
	min.s32 	%r1590, %r1562, %r1589;
	st.shared.u32 	[%r41+8192], %r1590;
	ld.shared.u32 	%r1591, [%r40+13952];
	add.s32 	%r1592, %r1591, %r1587;
	min.s32 	%r1593, %r1565, %r1592;
	st.shared.u32 	[%r41+8320], %r1593;
	ld.shared.u32 	%r1594, [%r33+220];
	ld.shared.u32 	%r1595, [%r54+14080];
	add.s32 	%r1596, %r1595, %r1594;
	min.s32 	%r1597, %r1569, %r1596;
	st.shared.u32 	[%r34], %r1597;
	ld.shared.u32 	%r1598, [%r33+220];
	ld.shared.u32 	%r1599, [%r54+14208];
	add.s32 	%r1600, %r1599, %r1598;
	min.s32 	%r1601, %r1573, %r1600;
	st.shared.u32 	[%r34+128], %r1601;
	ld.shared.u32 	%r1602, [%r33+8412];
	add.s32 	%r1603, %r1595, %r1602;
	min.s32 	%r1604, %r1576, %r1603;
	st.shared.u32 	[%r34+8192], %r1604;
	ld.shared.u32 	%r1605, [%r33+8412];
	add.s32 	%r1606, %r1599, %r1605;
	min.s32 	%r1607, %r1579, %r1606;
	st.shared.u32 	[%r34+8320], %r1607;
	ld.shared.u32 	%r1608, [%r25+220];
	ld.shared.u32 	%r1609, [%r40+14080];
	add.s32 	%r1610, %r1609, %r1608;
	min.s32 	%r1611, %r1583, %r1610;
	st.shared.u32 	[%r41], %r1611;
	ld.shared.u32 	%r1612, [%r40+14208];
	add.s32 	%r1613, %r1612, %r1608;
	min.s32 	%r1614, %r1586, %r1613;
	st.shared.u32 	[%r41+128], %r1614;
	ld.shared.u32 	%r1615, [%r25+8412];
	ld.shared.u32 	%r1616, [%r40+14080];
	add.s32 	%r1617, %r1616, %r1615;
	min.s32 	%r1618, %r1590, %r1617;
	st.shared.u32 	[%r41+8192], %r1618;
	ld.shared.u32 	%r1619, [%r40+14208];
	add.s32 	%r1620, %r1619, %r1615;
	min.s32 	%r1621, %r1593, %r1620;
	st.shared.u32 	[%r41+8320], %r1621;
	ld.shared.u32 	%r1622, [%r33+224];
	ld.shared.u32 	%r1623, [%r54+14336];
	add.s32 	%r1624, %r1623, %r1622;
	min.s32 	%r1625, %r1597, %r1624;
	st.shared.u32 	[%r34], %r1625;
	ld.shared.u32 	%r1626, [%r33+224];
	ld.shared.u32 	%r1627, [%r54+14464];
	add.s32 	%r1628, %r1627, %r1626;
	min.s32 	%r1629, %r1601, %r1628;
	st.shared.u32 	[%r34+128], %r1629;
	ld.shared.u32 	%r1630, [%r33+8416];
	add.s32 	%r1631, %r1623, %r1630;
	min.s32 	%r1632, %r1604, %r1631;
	st.shared.u32 	[%r34+8192], %r1632;
	ld.shared.u32 	%r1633, [%r33+8416];
	add.s32 	%r1634, %r1627, %r1633;
	min.s32 	%r1635, %r1607, %r1634;
	st.shared.u32 	[%r34+8320], %r1635;
	ld.shared.u32 	%r1636, [%r25+224];
	ld.shared.u32 	%r1637, [%r40+14336];
	add.s32 	%r1638, %r1637, %r1636;
	min.s32 	%r1639, %r1611, %r1638;
	st.shared.u32 	[%r41], %r1639;
	ld.shared.u32 	%r1640, [%r40+14464];
	add.s32 	%r1641, %r1640, %r1636;
	min.s32 	%r1642, %r1614, %r1641;
	st.shared.u32 	[%r41+128], %r1642;
	ld.shared.u32 	%r1643, [%r25+8416];
	ld.shared.u32 	%r1644, [%r40+14336];
	add.s32 	%r1645, %r1644, %r1643;
	min.s32 	%r1646, %r1618, %r1645;
	st.shared.u32 	[%r41+8192], %r1646;
	ld.shared.u32 	%r1647, [%r40+14464];
	add.s32 	%r1648, %r1647, %r1643;
	min.s32 	%r1649, %r1621, %r1648;
	st.shared.u32 	[%r41+8320], %r1649;
	ld.shared.u32 	%r1650, [%r33+228];
	ld.shared.u32 	%r1651, [%r54+14592];
	add.s32 	%r1652, %r1651, %r1650;
	min.s32 	%r1653, %r1625, %r1652;
	st.shared.u32 	[%r34], %r1653;
	ld.shared.u32 	%r1654, [%r33+228];
	ld.shared.u32 	%r1655, [%r54+14720];
	add.s32 	%r1656, %r1655, %r1654;
	min.s32 	%r1657, %r1629, %r1656;
	st.shared.u32 	[%r34+128], %r1657;
	ld.shared.u32 	%r1658, [%r33+8420];
	add.s32 	%r1659, %r1651, %r1658;
	min.s32 	%r1660, %r1632, %r1659;
	st.shared.u32 	[%r34+8192], %r1660;
	ld.shared.u32 	%r1661, [%r33+8420];
	add.s32 	%r1662, %r1655, %r1661;
	min.s32 	%r1663, %r1635, %r1662;
	st.shared.u32 	[%r34+8320], %r1663;
	ld.shared.u32 	%r1664, [%r25+228];
	ld.shared.u32 	%r1665, [%r40+14592];
	add.s32 	%r1666, %r1665, %r1664;
	min.s32 	%r1667, %r1639, %r1666;
	st.shared.u32 	[%r41], %r1667;
	ld.shared.u32 	%r1668, [%r40+14720];
	add.s32 	%r1669, %r1668, %r1664;
	min.s32 	%r1670, %r1642, %r1669;
	st.shared.u32 	[%r41+128], %r1670;
	ld.shared.u32 	%r1671, [%r25+8420];
	ld.shared.u32 	%r1672, [%r40+14592];
	add.s32 	%r1673, %r1672, %r1671;
	min.s32 	%r1674, %r1646, %r1673;
	st.shared.u32 	[%r41+8192], %r1674;
	ld.shared.u32 	%r1675, [%r40+14720];
	add.s32 	%r1676, %r1675, %r1671;
	min.s32 	%r1677, %r1649, %r1676;
	st.shared.u32 	[%r41+8320], %r1677;
	ld.shared.u32 	%r1678, [%r33+232];
	ld.shared.u32 	%r1679, [%r54+14848];
	add.s32 	%r1680, %r1679, %r1678;
	min.s32 	%r1681, %r1653, %r1680;
	st.shared.u32 	[%r34], %r1681;
	ld.shared.u32 	%r1682, [%r33+232];
	ld.shared.u32 	%r1683, [%r54+14976];
	add.s32 	%r1684, %r1683, %r1682;
	min.s32 	%r1685, %r1657, %r1684;
	st.shared.u32 	[%r34+128], %r1685;
	ld.shared.u32 	%r1686, [%r33+8424];
	add.s32 	%r1687, %r1679, %r1686;
	min.s32 	%r1688, %r1660, %r1687;
	st.shared.u32 	[%r34+8192], %r1688;
	ld.shared.u32 	%r1689, [%r33+8424];
	add.s32 	%r1690, %r1683, %r1689;
	min.s32 	%r1691, %r1663, %r1690;
	st.shared.u32 	[%r34+8320], %r1691;
	ld.shared.u32 	%r1692, [%r25+232];
	ld.shared.u32 	%r1693, [%r40+14848];
	add.s32 	%r1694, %r1693, %r1692;
	min.s32 	%r1695, %r1667, %r1694;
	st.shared.u32 	[%r41], %r1695;
	ld.shared.u32 	%r1696, [%r40+14976];
	add.s32 	%r1697, %r1696, %r1692;
	min.s32 	%r1698, %r1670, %r1697;
	st.shared.u32 	[%r41+128], %r1698;
	ld.shared.u32 	%r1699, [%r25+8424];
	ld.shared.u32 	%r1700, [%r40+14848];
	add.s32 	%r1701, %r1700, %r1699;
	min.s32 	%r1702, %r1674, %r1701;
	st.shared.u32 	[%r41+8192], %r1702;
	ld.shared.u32 	%r1703, [%r40+14976];
	add.s32 	%r1704, %r1703, %r1699;
	min.s32 	%r1705, %r1677, %r1704;
	st.shared.u32 	[%r41+8320], %r1705;
	ld.shared.u32 	%r1706, [%r33+236];
	ld.shared.u32 	%r1707, [%r54+15104];
	add.s32 	%r1708, %r1707, %r1706;
	min.s32 	%r1709, %r1681, %r1708;
	st.shared.u32 	[%r34], %r1709;
	ld.shared.u32 	%r1710, [%r33+236];
	ld.shared.u32 	%r1711, [%r54+15232];
	add.s32 	%r1712, %r1711, %r1710;
	min.s32 	%r1713, %r1685, %r1712;
	st.shared.u32 	[%r34+128], %r1713;
	ld.shared.u32 	%r1714, [%r33+8428];
	add.s32 	%r1715, %r1707, %r1714;
	min.s32 	%r1716, %r1688, %r1715;
	st.shared.u32 	[%r34+8192], %r1716;
	ld.shared.u32 	%r1717, [%r33+8428];
	add.s32 	%r1718, %r1711, %r1717;
	min.s32 	%r1719, %r1691, %r1718;
	st.shared.u32 	[%r34+8320], %r1719;
	ld.shared.u32 	%r1720, [%r25+236];
	ld.shared.u32 	%r1721, [%r40+15104];
	add.s32 	%r1722, %r1721, %r1720;
	min.s32 	%r1723, %r1695, %r1722;
	st.shared.u32 	[%r41], %r1723;
	ld.shared.u32 	%r1724, [%r40+15232];
	add.s32 	%r1725, %r1724, %r1720;
	min.s32 	%r1726, %r1698, %r1725;
	st.shared.u32 	[%r41+128], %r1726;
	ld.shared.u32 	%r1727, [%r25+8428];
	ld.shared.u32 	%r1728, [%r40+15104];
	add.s32 	%r1729, %r1728, %r1727;
	min.s32 	%r1730, %r1702, %r1729;
	st.shared.u32 	[%r41+8192], %r1730;
	ld.shared.u32 	%r1731, [%r40+15232];
	add.s32 	%r1732, %r1731, %r1727;
	min.s32 	%r1733, %r1705, %r1732;
	st.shared.u32 	[%r41+8320], %r1733;
	ld.shared.u32 	%r1734, [%r33+240];
	ld.shared.u32 	%r1735, [%r54+15360];
	add.s32 	%r1736, %r1735, %r1734;
	min.s32 	%r1737, %r1709, %r1736;
	st.shared.u32 	[%r34], %r1737;
	ld.shared.u32 	%r1738, [%r33+240];
	ld.shared.u32 	%r1739, [%r54+15488];
	add.s32 	%r1740, %r1739, %r1738;
	min.s32 	%r1741, %r1713, %r1740;
	st.shared.u32 	[%r34+128], %r1741;
	ld.shared.u32 	%r1742, [%r33+8432];
	add.s32 	%r1743, %r1735, %r1742;
	min.s32 	%r1744, %r1716, %r1743;
	st.shared.u32 	[%r34+8192], %r1744;
	ld.shared.u32 	%r1745, [%r33+8432];
	add.s32 	%r1746, %r1739, %r1745;
	min.s32 	%r1747, %r1719, %r1746;
	st.shared.u32 	[%r34+8320], %r1747;
	ld.shared.u32 	%r1748, [%r25+240];
	ld.shared.u32 	%r1749, [%r40+15360];
	add.s32 	%r1750, %r1749, %r1748;
	min.s32 	%r1751, %r1723, %r1750;
	st.shared.u32 	[%r41], %r1751;
	ld.shared.u32 	%r1752, [%r40+15488];
	add.s32 	%r1753, %r1752, %r1748;
	min.s32 	%r1754, %r1726, %r1753;
	st.shared.u32 	[%r41+128], %r1754;
	ld.shared.u32 	%r1755, [%r25+8432];
	ld.shared.u32 	%r1756, [%r40+15360];
	add.s32 	%r1757, %r1756, %r1755;
	min.s32 	%r1758, %r1730, %r1757;
	st.shared.u32 	[%r41+8192], %r1758;
	ld.shared.u32 	%r1759, [%r40+15488];
	add.s32 	%r1760, %r1759, %r1755;
	min.s32 	%r1761, %r1733, %r1760;
	st.shared.u32 	[%r41+8320], %r1761;
	ld.shared.u32 	%r1762, [%r33+244];
	ld.shared.u32 	%r1763, [%r54+15616];
	add.s32 	%r1764, %r1763, %r1762;
	min.s32 	%r1765, %r1737, %r1764;
	st.shared.u32 	[%r34], %r1765;
	ld.shared.u32 	%r1766, [%r33+244];
	ld.shared.u32 	%r1767, [%r54+15744];
	add.s32 	%r1768, %r1767, %r1766;
	min.s32 	%r1769, %r1741, %r1768;
	st.shared.u32 	[%r34+128], %r1769;
	ld.shared.u32 	%r1770, [%r33+8436];
	add.s32 	%r1771, %r1763, %r1770;
	min.s32 	%r1772, %r1744, %r1771;
	st.shared.u32 	[%r34+8192], %r1772;
	ld.shared.u32 	%r1773, [%r33+8436];
	add.s32 	%r1774, %r1767, %r1773;
	min.s32 	%r1775, %r1747, %r1774;
	st.shared.u32 	[%r34+8320], %r1775;
	ld.shared.u32 	%r1776, [%r25+244];
	ld.shared.u32 	%r1777, [%r40+15616];
	add.s32 	%r1778, %r1777, %r1776;
	min.s32 	%r1779, %r1751, %r1778;
	st.shared.u32 	[%r41], %r1779;
	ld.shared.u32 	%r1780, [%r40+15744];
	add.s32 	%r1781, %r1780, %r1776;
	min.s32 	%r1782, %r1754, %r1781;
	st.shared.u32 	[%r41+128], %r1782;
	ld.shared.u32 	%r1783, [%r25+8436];
	ld.shared.u32 	%r1784, [%r40+15616];
	add.s32 	%r1785, %r1784, %r1783;
	min.s32 	%r1786, %r1758, %r1785;
	st.shared.u32 	[%r41+8192], %r1786;
	ld.shared.u32 	%r1787, [%r40+15744];
	add.s32 	%r1788, %r1787, %r1783;
	min.s32 	%r1789, %r1761, %r1788;
	st.shared.u32 	[%r41+8320], %r1789;
	ld.shared.u32 	%r1790, [%r33+248];
	ld.shared.u32 	%r1791, [%r54+15872];
	add.s32 	%r1792, %r1791, %r1790;
	min.s32 	%r1793, %r1765, %r1792;
	st.shared.u32 	[%r34], %r1793;
	ld.shared.u32 	%r1794, [%r33+248];
	ld.shared.u32 	%r1795, [%r54+16000];
	add.s32 	%r1796, %r1795, %r1794;
	min.s32 	%r1797, %r1769, %r1796;
	st.shared.u32 	[%r34+128], %r1797;
	ld.shared.u32 	%r1798, [%r33+8440];
	add.s32 	%r1799, %r1791, %r1798;
	min.s32 	%r1800, %r1772, %r1799;
	st.shared.u32 	[%r34+8192], %r1800;
	ld.shared.u32 	%r1801, [%r33+8440];
	add.s32 	%r1802, %r1795, %r1801;
	min.s32 	%r1803, %r1775, %r1802;
	st.shared.u32 	[%r34+8320], %r1803;
	ld.shared.u32 	%r1804, [%r25+248];
	ld.shared.u32 	%r1805, [%r40+15872];
	add.s32 	%r1806, %r1805, %r1804;
	min.s32 	%r1807, %r1779, %r1806;
	st.shared.u32 	[%r41], %r1807;
	ld.shared.u32 	%r1808, [%r40+16000];
	add.s32 	%r1809, %r1808, %r1804;
	min.s32 	%r1810, %r1782, %r1809;
	st.shared.u32 	[%r41+128], %r1810;
	ld.shared.u32 	%r1811, [%r25+8440];
	ld.shared.u32 	%r1812, [%r40+15872];
	add.s32 	%r1813, %r1812, %r1811;
	min.s32 	%r1814, %r1786, %r1813;
	st.shared.u32 	[%r41+8192], %r1814;
	ld.shared.u32 	%r1815, [%r40+16000];
	add.s32 	%r1816, %r1815, %r1811;
	min.s32 	%r1817, %r1789, %r1816;
	st.shared.u32 	[%r41+8320], %r1817;
	ld.shared.u32 	%r1818, [%r33+252];
	ld.shared.u32 	%r1819, [%r54+16128];
	add.s32 	%r1820, %r1819, %r1818;
	min.s32 	%r1821, %r1793, %r1820;
	st.shared.u32 	[%r34], %r1821;
	ld.shared.u32 	%r1822, [%r33+252];
	ld.shared.u32 	%r1823, [%r54+16256];
	add.s32 	%r1824, %r1823, %r1822;
	min.s32 	%r1825, %r1797, %r1824;
	st.shared.u32 	[%r34+128], %r1825;
	ld.shared.u32 	%r1826, [%r33+8444];
	add.s32 	%r1827, %r1819, %r1826;
	min.s32 	%r1828, %r1800, %r1827;
	st.shared.u32 	[%r34+8192], %r1828;
	ld.shared.u32 	%r1829, [%r33+8444];
	add.s32 	%r1830, %r1823, %r1829;
	min.s32 	%r1831, %r1803, %r1830;
	st.shared.u32 	[%r34+8320], %r1831;
	ld.shared.u32 	%r1832, [%r25+252];
	ld.shared.u32 	%r1833, [%r40+16128];
	add.s32 	%r1834, %r1833, %r1832;
	min.s32 	%r1835, %r1807, %r1834;
	st.shared.u32 	[%r41], %r1835;
	ld.shared.u32 	%r1836, [%r40+16256];
	add.s32 	%r1837, %r1836, %r1832;
	min.s32 	%r1838, %r1810, %r1837;
	st.shared.u32 	[%r41+128], %r1838;
	ld.shared.u32 	%r1839, [%r25+8444];
	ld.shared.u32 	%r1840, [%r40+16128];
	add.s32 	%r1841, %r1840, %r1839;
	min.s32 	%r1842, %r1814, %r1841;
	st.shared.u32 	[%r41+8192], %r1842;
	ld.shared.u32 	%r1843, [%r40+16256];
	add.s32 	%r1844, %r1843, %r1839;
	min.s32 	%r1845, %r1817, %r1844;
	st.shared.u32 	[%r41+8320], %r1845;
	st.global.u32 	[%rd8], %r1821;
	st.global.u32 	[%rd8+128], %r1825;
	st.global.u32 	[%rd10], %r1828;
	st.global.u32 	[%rd10+128], %r1831;
	st.global.u32 	[%rd12], %r1835;
	st.global.u32 	[%rd12+128], %r1838;
	st.global.u32 	[%rd14], %r1842;
	st.global.u32 	[%rd14+128], %r1845;
$L__BB1_2:
	ret;

}
	// .globl	_Z11phase_threePiii
.visible .entry _Z11phase_threePiii(
	.param .u64 .ptr .align 1 _Z11phase_threePiii_param_0,
	.param .u32 _Z11phase_threePiii_param_1,
	.param .u32 _Z11phase_threePiii_param_2
)
{
	.reg .pred 	%p<5>;
	.reg .b32 	%r<455>;
	.reg .b64 	%rd<15>;
	// demoted variable
	.shared .align 4 .b8 _ZZ11phase_threePiiiE4self[16384];
	// demoted variable
	.shared .align 4 .b8 _ZZ11phase_threePiiiE1a[16384];
	// demoted variable
	.shared .align 4 .b8 _ZZ11phase_threePiiiE1b[16384];
	ld.param.u64 	%rd3, [_Z11phase_threePiii_param_0];
	ld.param.u32 	%r24, [_Z11phase_threePiii_param_1];
	ld.param.u32 	%r25, [_Z11phase_threePiii_param_2];
	mov.u32 	%r1, %ctaid.x;
	setp.eq.s32 	%p1, %r1, %r24;
	mov.u32 	%r2, %ctaid.y;
	setp.eq.s32 	%p2, %r2, %r24;
	or.pred  	%p3, %p1, %p2;
	@%p3 bra 	$L__BB2_4;
	cvta.to.global.u64 	%rd4, %rd3;
	mov.u32 	%r27, %tid.y;
	mov.u32 	%r28, %tid.x;
	mul.lo.s32 	%r29, %r2, %r25;
	shl.b32 	%r30, %r29, 6;
	shl.b32 	%r31, %r1, 6;
	add.s32 	%r32, %r30, %r31;
	mad.lo.s32 	%r33, %r25, %r27, %r28;
	add.s32 	%r34, %r33, %r32;
	shl.b32 	%r35, %r25, 5;
	add.s32 	%r36, %r33, %r35;
	add.s32 	%r37, %r36, %r32;
	shl.b32 	%r38, %r24, 6;
	add.s32 	%r39, %r30, %r38;
	add.s32 	%r40, %r33, %r39;
	add.s32 	%r41, %r36, %r39;
	mad.lo.s32 	%r42, %r38, %r25, %r31;
	add.s32 	%r43, %r33, %r42;
	add.s32 	%r44, %r36, %r42;
	mul.wide.s32 	%rd5, %r34, 4;
	add.s64 	%rd1, %rd4, %rd5;
	ld.global.u32 	%r45, [%rd1];
	shl.b32 	%r46, %r27, 8;
	mov.u32 	%r47, _ZZ11phase_threePiiiE4self;
	add.s32 	%r48, %r47, %r46;
	shl.b32 	%r49, %r28, 2;
	add.s32 	%r3, %r48, %r49;
	st.shared.u32 	[%r3], %r45;
	ld.global.u32 	%r50, [%rd1+128];
	st.shared.u32 	[%r3+128], %r50;
	mul.wide.s32 	%rd6, %r37, 4;
	add.s64 	%rd2, %rd4, %rd6;
	ld.global.u32 	%r51, [%rd2];
	st.shared.u32 	[%r3+8192], %r51;
	ld.global.u32 	%r52, [%rd2+128];
	st.shared.u32 	[%r3+8320], %r52;
	mul.wide.s32 	%rd7, %r40, 4;
	add.s64 	%rd8, %rd4, %rd7;
	ld.global.u32 	%r53, [%rd8];
	mov.u32 	%r54, _ZZ11phase_threePiiiE1a;
	add.s32 	%r55, %r54, %r46;
	add.s32 	%r56, %r55, %r49;
	st.shared.u32 	[%r56], %r53;
	ld.global.u32 	%r57, [%rd8+128];
	st.shared.u32 	[%r56+128], %r57;
	mul.wide.s32 	%rd9, %r41, 4;
	add.s64 	%rd10, %rd4, %rd9;
	ld.global.u32 	%r58, [%rd10];
	st.shared.u32 	[%r56+8192], %r58;
	ld.global.u32 	%r59, [%rd10+128];
	st.shared.u32 	[%r56+8320], %r59;
	mul.wide.s32 	%rd11, %r43, 4;
	add.s64 	%rd12, %rd4, %rd11;
	ld.global.u32 	%r60, [%rd12];
	mov.u32 	%r61, _ZZ11phase_threePiiiE1b;
	add.s32 	%r62, %r61, %r46;
	add.s32 	%r63, %r62, %r49;
	st.shared.u32 	[%r63], %r60;
	ld.global.u32 	%r64, [%rd12+128];
	st.shared.u32 	[%r63+128], %r64;
	mul.wide.s32 	%rd13, %r44, 4;
	add.s64 	%rd14, %rd4, %rd13;
	ld.global.u32 	%r65, [%rd14];
	st.shared.u32 	[%r63+8192], %r65;
	ld.global.u32 	%r66, [%rd14+128];
	st.shared.u32 	[%r63+8320], %r66;
	bar.sync 	0;
	ld.shared.u32 	%r454, [%r3];
	ld.shared.u32 	%r453, [%r3+128];
	ld.shared.u32 	%r452, [%r3+8192];
	ld.shared.u32 	%r451, [%r3+8320];
	add.s32 	%r449, %r55, 8192;
	add.s32 	%r67, %r49, %r61;
	add.s32 	%r448, %r67, 4096;
	mov.b32 	%r450, 8192;
$L__BB2_2:
	.pragma "nounroll";
	ld.shared.u32 	%r68, [%r449+-8192];
	ld.shared.u32 	%r69, [%r448+-4096];
	add.s32 	%r70, %r69, %r68;
	min.s32 	%r71, %r70, %r454;
	ld.shared.u32 	%r72, [%r448+-3968];
	add.s32 	%r73, %r72, %r68;
	min.s32 	%r74, %r73, %r453;
	ld.shared.u32 	%r75, [%r449];
	add.s32 	%r76, %r69, %r75;
	min.s32 	%r77, %r76, %r452;
	add.s32 	%r78, %r72, %r75;
	min.s32 	%r79, %r78, %r451;
	ld.shared.u32 	%r80, [%r449+-8188];
	ld.shared.u32 	%r81, [%r448+-3840];
	add.s32 	%r82, %r81, %r80;
	min.s32 	%r83, %r82, %r71;
	ld.shared.u32 	%r84, [%r448+-3712];
	add.s32 	%r85, %r84, %r80;
	min.s32 	%r86, %r85, %r74;
	ld.shared.u32 	%r87, [%r449+4];
	add.s32 	%r88, %r81, %r87;
	min.s32 	%r89, %r88, %r77;
	add.s32 	%r90, %r84, %r87;
	min.s32 	%r91, %r90, %r79;
	ld.shared.u32 	%r92, [%r449+-8184];
	ld.shared.u32 	%r93, [%r448+-3584];
	add.s32 	%r94, %r93, %r92;
	min.s32 	%r95, %r94, %r83;
	ld.shared.u32 	%r96, [%r448+-3456];
	add.s32 	%r97, %r96, %r92;
	min.s32 	%r98, %r97, %r86;
	ld.shared.u32 	%r99, [%r449+8];
	add.s32 	%r100, %r93, %r99;
	min.s32 	%r101, %r100, %r89;
	add.s32 	%r102, %r96, %r99;
	min.s32 	%r103, %r102, %r91;
	ld.shared.u32 	%r104, [%r449+-8180];
	ld.shared.u32 	%r105, [%r448+-3328];
	add.s32 	%r106, %r105, %r104;
	min.s32 	%r107, %r106, %r95;
	ld.shared.u32 	%r108, [%r448+-3200];
	add.s32 	%r109, %r108, %r104;
	min.s32 	%r110, %r109, %r98;
	ld.shared.u32 	%r111, [%r449+12];
	add.s32 	%r112, %r105, %r111;
	min.s32 	%r113, %r112, %r101;
	add.s32 	%r114, %r108, %r111;
	min.s32 	%r115, %r114, %r103;
	ld.shared.u32 	%r116, [%r449+-8176];
	ld.shared.u32 	%r117, [%r448+-3072];
	add.s32 	%r118, %r117, %r116;
	min.s32 	%r119, %r118, %r107;
	ld.shared.u32 	%r120, [%r448+-2944];
	add.s32 	%r121, %r120, %r116;
	min.s32 	%r122, %r121, %r110;
	ld.shared.u32 	%r123, [%r449+16];
	add.s32 	%r124, %r117, %r123;
	min.s32 	%r125, %r124, %r113;
	add.s32 	%r126, %r120, %r123;
	min.s32 	%r127, %r126, %r115;
	ld.shared.u32 	%r128, [%r449+-8172];
	ld.shared.u32 	%r129, [%r448+-2816];
	add.s32 	%r130, %r129, %r128;
	min.s32 	%r131, %r130, %r119;
	ld.shared.u32 	%r132, [%r448+-2688];
	add.s32 	%r133, %r132, %r128;
	min.s32 	%r134, %r133, %r122;
	ld.shared.u32 	%r135, [%r449+20];
	add.s32 	%r136, %r129, %r135;
	min.s32 	%r137, %r136, %r125;
	add.s32 	%r138, %r132, %r135;
	min.s32 	%r139, %r138, %r127;
	ld.shared.u32 	%r140, [%r449+-8168];
	ld.shared.u32 	%r141, [%r448+-2560];
	add.s32 	%r142, %r141, %r140;
	min.s32 	%r143, %r142, %r131;
	ld.shared.u32 	%r144, [%r448+-2432];
	add.s32 	%r145, %r144, %r140;
	min.s32 	%r146, %r145, %r134;
	ld.shared.u32 	%r147, [%r449+24];
	add.s32 	%r148, %r141, %r147;
	min.s32 	%r149, %r148, %r137;
	add.s32 	%r150, %r144, %r147;
	min.s32 	%r151, %r150, %r139;
	ld.shared.u32 	%r152, [%r449+-8164];
	ld.shared.u32 	%r153, [%r448+-2304];
	add.s32 	%r154, %r153, %r152;
	min.s32 	%r155, %r154, %r143;
	ld.shared.u32 	%r156, [%r448+-2176];
	add.s32 	%r157, %r156, %r152;
	min.s32 	%r158, %r157, %r146;
	ld.shared.u32 	%r159, [%r449+28];
	add.s32 	%r160, %r153, %r159;
	min.s32 	%r161, %r160, %r149;
	add.s32 	%r162, %r156, %r159;
	min.s32 	%r163, %r162, %r151;
	ld.shared.u32 	%r164, [%r449+-8160];
	ld.shared.u32 	%r165, [%r448+-2048];
	add.s32 	%r166, %r165, %r164;
	min.s32 	%r167, %r166, %r155;
	ld.shared.u32 	%r168, [%r448+-1920];
	add.s32 	%r169, %r168, %r164;
	min.s32 	%r170, %r169, %r158;
	ld.shared.u32 	%r171, [%r449+32];
	add.s32 	%r172, %r165, %r171;
	min.s32 	%r173, %r172, %r161;
	add.s32 	%r174, %r168, %r171;
	min.s32 	%r175, %r174, %r163;
	ld.shared.u32 	%r176, [%r449+-8156];
	ld.shared.u32 	%r177, [%r448+-1792];
	add.s32 	%r178, %r177, %r176;
	min.s32 	%r179, %r178, %r167;
	ld.shared.u32 	%r180, [%r448+-1664];
	add.s32 	%r181, %r180, %r176;
	min.s32 	%r182, %r181, %r170;
	ld.shared.u32 	%r183, [%r449+36];
	add.s32 	%r184, %r177, %r183;
	min.s32 	%r185, %r184, %r173;
	add.s32 	%r186, %r180, %r183;
	min.s32 	%r187, %r186, %r175;
	ld.shared.u32 	%r188, [%r449+-8152];
	ld.shared.u32 	%r189, [%r448+-1536];
	add.s32 	%r190, %r189, %r188;
	min.s32 	%r191, %r190, %r179;
	ld.shared.u32 	%r192, [%r448+-1408];
	add.s32 	%r193, %r192, %r188;
	min.s32 	%r194, %r193, %r182;
	ld.shared.u32 	%r195, [%r449+40];
	add.s32 	%r196, %r189, %r195;
	min.s32 	%r197, %r196, %r185;
	add.s32 	%r198, %r192, %r195;
	min.s32 	%r199, %r198, %r187;
	ld.shared.u32 	%r200, [%r449+-8148];
	ld.shared.u32 	%r201, [%r448+-1280];
	add.s32 	%r202, %r201, %r200;
	min.s32 	%r203, %r202, %r191;
	ld.shared.u32 	%r204, [%r448+-1152];
	add.s32 	%r205, %r204, %r200;
	min.s32 	%r206, %r205, %r194;
	ld.shared.u32 	%r207, [%r449+44];
	add.s32 	%r208, %r201, %r207;
	min.s32 	%r209, %r208, %r197;
	add.s32 	%r210, %r204, %r207;
	min.s32 	%r211, %r210, %r199;
	ld.shared.u32 	%r212, [%r449+-8144];
	ld.shared.u32 	%r213, [%r448+-1024];
	add.s32 	%r214, %r213, %r212;
	min.s32 	%r215, %r214, %r203;
	ld.shared.u32 	%r216, [%r448+-896];
	add.s32 	%r217, %r216, %r212;
	min.s32 	%r218, %r217, %r206;
	ld.shared.u32 	%r219, [%r449+48];
	add.s32 	%r220, %r213, %r219;
	min.s32 	%r221, %r220, %r209;
	add.s32 	%r222, %r216, %r219;
	min.s32 	%r223, %r222, %r211;
	ld.shared.u32 	%r224, [%r449+-8140];
	ld.shared.u32 	%r225, [%r448+-768];
	add.s32 	%r226, %r225, %r224;
	min.s32 	%r227, %r226, %r215;
	ld.shared.u32 	%r228, [%r448+-640];
	add.s32 	%r229, %r228, %r224;
	min.s32 	%r230, %r229, %r218;
	ld.shared.u32 	%r231, [%r449+52];
	add.s32 	%r232, %r225, %r231;
	min.s32 	%r233, %r232, %r221;
	add.s32 	%r234, %r228, %r231;
	min.s32 	%r235, %r234, %r223;
	ld.shared.u32 	%r236, [%r449+-8136];
	ld.shared.u32 	%r237, [%r448+-512];
	add.s32 	%r238, %r237, %r236;
	min.s32 	%r239, %r238, %r227;
	ld.shared.u32 	%r240, [%r448+-384];
	add.s32 	%r241, %r240, %r236;
	min.s32 	%r242, %r241, %r230;
	ld.shared.u32 	%r243, [%r449+56];
	add.s32 	%r244, %r237, %r243;
	min.s32 	%r245, %r244, %r233;
	add.s32 	%r246, %r240, %r243;
	min.s32 	%r247, %r246, %r235;
	ld.shared.u32 	%r248, [%r449+-8132];
	ld.shared.u32 	%r249, [%r448+-256];
	add.s32 	%r250, %r249, %r248;
	min.s32 	%r251, %r250, %r239;
	ld.shared.u32 	%r252, [%r448+-128];
	add.s32 	%r253, %r252, %r248;
	min.s32 	%r254, %r253, %r242;
	ld.shared.u32 	%r255, [%r449+60];
	add.s32 	%r256, %r249, %r255;
	min.s32 	%r257, %r256, %r245;
	add.s32 	%r258, %r252, %r255;
	min.s32 	%r259, %r258, %r247;
	ld.shared.u32 	%r260, [%r449+-8128];
	ld.shared.u32 	%r261, [%r448];
	add.s32 	%r262, %r261, %r260;
	min.s32 	%r263, %r262, %r251;
	ld.shared.u32 	%r264, [%r448+128];
	add.s32 	%r265, %r264, %r260;
	min.s32 	%r266, %r265, %r254;
	ld.shared.u32 	%r267, [%r449+64];
	add.s32 	%r268, %r261, %r267;
	min.s32 	%r269, %r268, %r257;
	add.s32 	%r270, %r264, %r267;
	min.s32 	%r271, %r270, %r259;
	ld.shared.u32 	%r272, [%r449+-8124];
	ld.shared.u32 	%r273, [%r448+256];
	add.s32 	%r274, %r273, %r272;
	min.s32 	%r275, %r274, %r263;
	ld.shared.u32 	%r276, [%r448+384];
	add.s32 	%r277, %r276, %r272;
	min.s32 	%r278, %r277, %r266;
	ld.shared.u32 	%r279, [%r449+68];
	add.s32 	%r280, %r273, %r279;
	min.s32 	%r281, %r280, %r269;
	add.s32 	%r282, %r276, %r279;
	min.s32 	%r283, %r282, %r271;
	ld.shared.u32 	%r284, [%r449+-8120];
	ld.shared.u32 	%r285, [%r448+512];
	add.s32 	%r286, %r285, %r284;
	min.s32 	%r287, %r286, %r275;
	ld.shared.u32 	%r288, [%r448+640];
	add.s32 	%r289, %r288, %r284;
	min.s32 	%r290, %r289, %r278;
	ld.shared.u32 	%r291, [%r449+72];
	add.s32 	%r292, %r285, %r291;
	min.s32 	%r293, %r292, %r281;
	add.s32 	%r294, %r288, %r291;
	min.s32 	%r295, %r294, %r283;
	ld.shared.u32 	%r296, [%r449+-8116];
	ld.shared.u32 	%r297, [%r448+768];
	add.s32 	%r298, %r297, %r296;
	min.s32 	%r299, %r298, %r287;
	ld.shared.u32 	%r300, [%r448+896];
	add.s32 	%r301, %r300, %r296;
	min.s32 	%r302, %r301, %r290;
	ld.shared.u32 	%r303, [%r449+76];
	add.s32 	%r304, %r297, %r303;
	min.s32 	%r305, %r304, %r293;
	add.s32 	%r306, %r300, %r303;
	min.s32 	%r307, %r306, %r295;
	ld.shared.u32 	%r308, [%r449+-8112];
	ld.shared.u32 	%r309, [%r448+1024];
	add.s32 	%r310, %r309, %r308;
	min.s32 	%r311, %r310, %r299;
	ld.shared.u32 	%r312, [%r448+1152];
	add.s32 	%r313, %r312, %r308;
	min.s32 	%r314, %r313, %r302;
	ld.shared.u32 	%r315, [%r449+80];
	add.s32 	%r316, %r309, %r315;
	min.s32 	%r317, %r316, %r305;
	add.s32 	%r318, %r312, %r315;
	min.s32 	%r319, %r318, %r307;
	ld.shared.u32 	%r320, [%r449+-8108];
	ld.shared.u32 	%r321, [%r448+1280];
	add.s32 	%r322, %r321, %r320;
	min.s32 	%r323, %r322, %r311;
	ld.shared.u32 	%r324, [%r448+1408];
	add.s32 	%r325, %r324, %r320;
	min.s32 	%r326, %r325, %r314;
	ld.shared.u32 	%r327, [%r449+84];
	add.s32 	%r328, %r321, %r327;
	min.s32 	%r329, %r328, %r317;
	add.s32 	%r330, %r324, %r327;
	min.s32 	%r331, %r330, %r319;
	ld.shared.u32 	%r332, [%r449+-8104];
	ld.shared.u32 	%r333, [%r448+1536];
	add.s32 	%r334, %r333, %r332;
	min.s32 	%r335, %r334, %r323;
	ld.shared.u32 	%r336, [%r448+1664];
	add.s32 	%r337, %r336, %r332;
	min.s32 	%r338, %r337, %r326;
	ld.shared.u32 	%r339, [%r449+88];
	add.s32 	%r340, %r333, %r339;
	min.s32 	%r341, %r340, %r329;
	add.s32 	%r342, %r336, %r339;
	min.s32 	%r343, %r342, %r331;
	ld.shared.u32 	%r344, [%r449+-8100];
	ld.shared.u32 	%r345, [%r448+1792];
	add.s32 	%r346, %r345, %r344;
	min.s32 	%r347, %r346, %r335;
	ld.shared.u32 	%r348, [%r448+1920];
	add.s32 	%r349, %r348, %r344;
	min.s32 	%r350, %r349, %r338;
	ld.shared.u32 	%r351, [%r449+92];
	add.s32 	%r352, %r345, %r351;
	min.s32 	%r353, %r352, %r341;
	add.s32 	%r354, %r348, %r351;
	min.s32 	%r355, %r354, %r343;
	ld.shared.u32 	%r356, [%r449+-8096];
	ld.shared.u32 	%r357, [%r448+2048];
	add.s32 	%r358, %r357, %r356;
	min.s32 	%r359, %r358, %r347;
	ld.shared.u32 	%r360, [%r448+2176];
	add.s32 	%r361, %r360, %r356;
	min.s32 	%r362, %r361, %r350;
	ld.shared.u32 	%r363, [%r449+96];
	add.s32 	%r364, %r357, %r363;
	min.s32 	%r365, %r364, %r353;
	add.s32 	%r366, %r360, %r363;
	min.s32 	%r367, %r366, %r355;
	ld.shared.u32 	%r368, [%r449+-8092];
	ld.shared.u32 	%r369, [%r448+2304];
	add.s32 	%r370, %r369, %r368;
	min.s32 	%r371, %r370, %r359;
	ld.shared.u32 	%r372, [%r448+2432];
	add.s32 	%r373, %r372, %r368;
	min.s32 	%r374, %r373, %r362;
	ld.shared.u32 	%r375, [%r449+100];
	add.s32 	%r376, %r369, %r375;
	min.s32 	%r377, %r376, %r365;
	add.s32 	%r378, %r372, %r375;
	min.s32 	%r379, %r378, %r367;
	ld.shared.u32 	%r380, [%r449+-8088];
	ld.shared.u32 	%r381, [%r448+2560];
	add.s32 	%r382, %r381, %r380;
	min.s32 	%r383, %r382, %r371;
	ld.shared.u32 	%r384, [%r448+2688];
	add.s32 	%r385, %r384, %r380;
	min.s32 	%r386, %r385, %r374;
	ld.shared.u32 	%r387, [%r449+104];
	add.s32 	%r388, %r381, %r387;
	min.s32 	%r389, %r388, %r377;
	add.s32 	%r390, %r384, %r387;
	min.s32 	%r391, %r390, %r379;
	ld.shared.u32 	%r392, [%r449+-8084];
	ld.shared.u32 	%r393, [%r448+2816];
	add.s32 	%r394, %r393, %r392;
	min.s32 	%r395, %r394, %r383;
	ld.shared.u32 	%r396, [%r448+2944];
	add.s32 	%r397, %r396, %r392;
	min.s32 	%r398, %r397, %r386;
	ld.shared.u32 	%r399, [%r449+108];
	add.s32 	%r400, %r393, %r399;
	min.s32 	%r401, %r400, %r389;
	add.s32 	%r402, %r396, %r399;
	min.s32 	%r403, %r402, %r391;
	ld.shared.u32 	%r404, [%r449+-8080];
	ld.shared.u32 	%r405, [%r448+3072];
	add.s32 	%r406, %r405, %r404;
	min.s32 	%r407, %r406, %r395;
	ld.shared.u32 	%r408, [%r448+3200];
	add.s32 	%r409, %r408, %r404;
	min.s32 	%r410, %r409, %r398;
	ld.shared.u32 	%r411, [%r449+112];
	add.s32 	%r412, %r405, %r411;
	min.s32 	%r413, %r412, %r401;
	add.s32 	%r414, %r408, %r411;
	min.s32 	%r415, %r414, %r403;
	ld.shared.u32 	%r416, [%r449+-8076];
	ld.shared.u32 	%r417, [%r448+3328];
	add.s32 	%r418, %r417, %r416;
	min.s32 	%r419, %r418, %r407;
	ld.shared.u32 	%r420, [%r448+3456];
	add.s32 	%r421, %r420, %r416;
	min.s32 	%r422, %r421, %r410;
	ld.shared.u32 	%r423, [%r449+116];
	add.s32 	%r424, %r417, %r423;
	min.s32 	%r425, %r424, %r413;
	add.s32 	%r426, %r420, %r423;
	min.s32 	%r427, %r426, %r415;
	ld.shared.u32 	%r428, [%r449+-8072];
	ld.shared.u32 	%r429, [%r448+3584];
	add.s32 	%r430, %r429, %r428;
	min.s32 	%r431, %r430, %r419;
	ld.shared.u32 	%r432, [%r448+3712];
	add.s32 	%r433, %r432, %r428;
	min.s32 	%r434, %r433, %r422;
	ld.shared.u32 	%r435, [%r449+120];
	add.s32 	%r436, %r429, %r435;
	min.s32 	%r437, %r436, %r425;
	add.s32 	%r438, %r432, %r435;
	min.s32 	%r439, %r438, %r427;
	ld.shared.u32 	%r440, [%r449+-8068];
	ld.shared.u32 	%r441, [%r448+3840];
	add.s32 	%r442, %r441, %r440;
	min.s32 	%r454, %r442, %r431;
	ld.shared.u32 	%r443, [%r448+3968];
	add.s32 	%r444, %r443, %r440;
	min.s32 	%r453, %r444, %r434;
	ld.shared.u32 	%r445, [%r449+124];
	add.s32 	%r446, %r441, %r445;
	min.s32 	%r452, %r446, %r437;
	add.s32 	%r447, %r443, %r445;
	min.s32 	%r451, %r447, %r439;
	add.s32 	%r450, %r450, 128;
	add.s32 	%r449, %r449, 128;
	add.s32 	%r448, %r448, 8192;
	setp.ne.s32 	%p4, %r450, 8448;
	@%p4 bra 	$L__BB2_2;
	st.shared.u32 	[%r3], %r454;
	st.shared.u32 	[%r3+128], %r453;
	st.shared.u32 	[%r3+8192], %r452;
	st.shared.u32 	[%r3+8320], %r451;
	st.global.u32 	[%rd1], %r454;
	st.global.u32 	[%rd1+128], %r453;
	st.global.u32 	[%rd2], %r452;
	st.global.u32 	[%rd2+128], %r451;
$L__BB2_4:
	ret;

}


// ===== COMPILED SASS (sm_100) =====

	.target	sm_100

	.elftype	@"ET_EXEC"


//--------------------- .note.nv.tkinfo           --------------------------
	.section	.note.nv.tkinfo,"",@"SHT_NOTE"
	.sectionflags	@"SHF_NOTE_NV_TKINFO"
	.tkinfo
        /*0018*/ 	.word	0x00000002
        /*0030*/ 	.string	""
        /*0030*/ 	.string	"ptxas"
        /*0030*/ 	.string	"Cuda compilation tools, release 13.0, V13.0.88"
        /*0030*/ 	.string	"Build cuda_13.0.r13.0/compiler.36424714_0"
        /*0030*/ 	.string	"-arch sm_100 -m 64 "



//--------------------- .note.nv.cuinfo           --------------------------
	.section	.note.nv.cuinfo,"",@"SHT_NOTE"
	.sectionflags	@"SHF_NOTE_NV_CUINFO"
        /*0018*/ 	.short	0x0002
        /*001a*/ 	.short	0x0064
        /*001c*/ 	.short	0x0082
	.zero		2


//--------------------- .nv.info                  --------------------------
	.section	.nv.info,"",@"SHT_CUDA_INFO"
	.align	4


	//----- nvinfo : EIATTR_REGCOUNT
	.align		4
        /*0000*/ 	.byte	0x04, 0x2f
        /*0002*/ 	.short	(.L_1 - .L_0)
	.align		4
.L_0:
        /*0004*/ 	.word	index@(_Z9phase_onePiii)
        /*0008*/ 	.word	0x00000014


	//----- nvinfo : EIATTR_FRAME_SIZE
	.align		4
.L_1:
        /*000c*/ 	.byte	0x04, 0x11
        /*000e*/ 	.short	(.L_3 - .L_2)
	.align		4
.L_2:
        /*0010*/ 	.word	index@(_Z9phase_onePiii)
        /*0014*/ 	.word	0x00000000


	//----- nvinfo : EIATTR_REGCOUNT
	.align		4
.L_3:
        /*0018*/ 	.byte	0x04, 0x2f
        /*001a*/ 	.short	(.L_5 - .L_4)
	.align		4
.L_4:
        /*001c*/ 	.word	index@(_Z9phase_twoPiii)
        /*0020*/ 	.word	0x00000020


	//----- nvinfo : EIATTR_FRAME_SIZE
	.align		4
.L_5:
        /*0024*/ 	.byte	0x04, 0x11
        /*0026*/ 	.short	(.L_7 - .L_6)
	.align		4
.L_6:
        /*0028*/ 	.word	index@(_Z9phase_twoPiii)
        /*002c*/ 	.word	0x00000000


	//----- nvinfo : EIATTR_REGCOUNT
	.align		4
.L_7:
        /*0030*/ 	.byte	0x04, 0x2f
        /*0032*/ 	.short	(.L_9 - .L_8)
	.align		4
.L_8:
        /*0034*/ 	.word	index@(_Z11phase_threePiii)
        /*0038*/ 	.word	0x0000001f


	//----- nvinfo : EIATTR_FRAME_SIZE
	.align		4
.L_9:
        /*003c*/ 	.byte	0x04, 0x11
        /*003e*/ 	.short	(.L_11 - .L_10)
	.align		4
.L_10:
        /*0040*/ 	.word	index@(_Z11phase_threePiii)
        /*0044*/ 	.word	0x00000000


	//----- nvinfo : EIATTR_MIN_STACK_SIZE
	.align		4
.L_11:
        /*0048*/ 	.byte	0x04, 0x12
        /*004a*/ 	.short	(.L_13 - .L_12)
	.align		4
.L_12:
        /*004c*/ 	.word	index@(_Z11phase_threePiii)
        /*0050*/ 	.word	0x00000000


	//----- nvinfo : EIATTR_MIN_STACK_SIZE
	.align		4
.L_13:
        /*0054*/ 	.byte	0x04, 0x12
        /*0056*/ 	.short	(.L_15 - .L_14)
	.align		4
.L_14:
        /*0058*/ 	.word	index@(_Z9phase_twoPiii)
        /*005c*/ 	.word	0x00000000


	//----- nvinfo : EIATTR_MIN_STACK_SIZE
	.align		4
.L_15:
        /*0060*/ 	.byte	0x04, 0x12
        /*0062*/ 	.short	(.L_17 - .L_16)
	.align		4
.L_16:
        /*0064*/ 	.word	index@(_Z9phase_onePiii)
        /*0068*/ 	.word	0x00000000
.L_17:


//--------------------- .nv.compat                --------------------------
	.section	.nv.compat,"",@"SHT_CUDA_COMPAT_INFO"
	.align	4
        /*0000*/ 	.byte	0x02, 0x09, 0x00, 0x00, 0x02, 0x02, 0x01, 0x00, 0x02, 0x05, 0x05, 0x00, 0x03, 0x07, 0x01, 0x01
        /*0010*/ 	.byte	0x02, 0x03, 0x00, 0x00, 0x02, 0x06, 0x01, 0x00, 0x04, 0x0b, 0x08, 0x00, 0x09, 0x00, 0x00, 0x00
        /*0020*/ 	.byte	0x00, 0x00, 0x00, 0x00


//--------------------- .nv.info._Z11phase_threePiii --------------------------
	.section	.nv.info._Z11phase_threePiii,"",@"SHT_CUDA_INFO"
	.sectionflags	@""
	.align	4


	//----- nvinfo : EIATTR_CUDA_API_VERSION
	.align		4
        /*0000*/ 	.byte	0x04, 0x37
        /*0002*/ 	.short	(.L_19 - .L_18)
.L_18:
        /*0004*/ 	.word	0x00000082


	//----- nvinfo : EIATTR_KPARAM_INFO
	.align		4
.L_19:
        /*0008*/ 	.byte	0x04, 0x17
        /*000a*/ 	.short	(.L_21 - .L_20)
.L_20:
        /*000c*/ 	.word	0x00000000
        /*0010*/ 	.short	0x0002
        /*0012*/ 	.short	0x000c
        /*0014*/ 	.byte	0x00, 0xf0, 0x11, 0x00


	//----- nvinfo : EIATTR_KPARAM_INFO
	.align		4
.L_21:
        /*0018*/ 	.byte	0x04, 0x17
        /*001a*/ 	.short	(.L_23 - .L_22)
.L_22:
        /*001c*/ 	.word	0x00000000
        /*0020*/ 	.short	0x0001
        /*0022*/ 	.short	0x0008
        /*0024*/ 	.byte	0x00, 0xf0, 0x11, 0x00


	//----- nvinfo : EIATTR_KPARAM_INFO
	.align		4
.L_23:
        /*0028*/ 	.byte	0x04, 0x17
        /*002a*/ 	.short	(.L_25 - .L_24)
.L_24:
        /*002c*/ 	.word	0x00000000
        /*0030*/ 	.short	0x0000
        /*0032*/ 	.short	0x0000
        /*0034*/ 	.byte	0x00, 0xf5, 0x21, 0x00


	//----- nvinfo : EIATTR_SPARSE_MMA_MASK
	.align		4
.L_25:
        /*0038*/ 	.byte	0x03, 0x50
        /*003a*/ 	.short	0x0000


	//----- nvinfo : EIATTR_MAXREG_COUNT
	.align		4
        /*003c*/ 	.byte	0x03, 0x1b
        /*003e*/ 	.short	0x00ff


	//----- nvinfo : EIATTR_NUM_BARRIERS
	.align		4
        /*0040*/ 	.byte	0x02, 0x4c
        /*0042*/ 	.byte	0x01
	.zero		1


	//----- nvinfo : EIATTR_MERCURY_ISA_VERSION
	.align		4
        /*0044*/ 	.byte	0x03, 0x5f
        /*0046*/ 	.short	0x0101


	//----- nvinfo : EIATTR_VRC_CTA_INIT_COUNT
	.align		4
        /*0048*/ 	.byte	0x02, 0x4a
	.zero		1
	.zero		1


	//----- nvinfo : EIATTR_EXIT_INSTR_OFFSETS
	.align		4
        /*004c*/ 	.byte	0x04, 0x1c
        /*004e*/ 	.short	(.L_27 - .L_26)


	//   ....[0]....
.L_26:
        /*0050*/ 	.word	0x00000060


	//   ....[1]....
        /*0054*/ 	.word	0x000012b0


	//----- nvinfo : EIATTR_CBANK_PARAM_SIZE
	.align		4
.L_27:
        /*0058*/ 	.byte	0x03, 0x19
        /*005a*/ 	.short	0x0010


	//----- nvinfo : EIATTR_PARAM_CBANK
	.align		4
        /*005c*/ 	.byte	0x04, 0x0a
        /*005e*/ 	.short	(.L_29 - .L_28)
	.align		4
.L_28:
        /*0060*/ 	.word	index@(.nv.constant0._Z11phase_threePiii)
        /*0064*/ 	.short	0x0380
        /*0066*/ 	.short	0x0010


	//----- nvinfo : EIATTR_SW_WAR
	.align		4
.L_29:
        /*0068*/ 	.byte	0x04, 0x36
        /*006a*/ 	.short	(.L_31 - .L_30)
.L_30:
        /*006c*/ 	.word	0x00000008
.L_31:


//--------------------- .nv.info._Z9phase_twoPiii --------------------------
	.section	.nv.info._Z9phase_twoPiii,"",@"SHT_CUDA_INFO"
	.sectionflags	@""
	.align	4


	//----- nvinfo : EIATTR_CUDA_API_VERSION
	.align		4
        /*0000*/ 	.byte	0x04, 0x37
        /*0002*/ 	.short	(.L_33 - .L_32)
.L_32:
        /*0004*/ 	.word	0x00000082


	//----- nvinfo : EIATTR_KPARAM_INFO
	.align		4
.L_33:
        /*0008*/ 	.byte	0x04, 0x17
        /*000a*/ 	.short	(.L_35 - .L_34)
.L_34:
        /*000c*/ 	.word	0x00000000
        /*0010*/ 	.short	0x0002
        /*0012*/ 	.short	0x000c
        /*0014*/ 	.byte	0x00, 0xf0, 0x11, 0x00


	//----- nvinfo : EIATTR_KPARAM_INFO
	.align		4
.L_35:
        /*0018*/ 	.byte	0x04, 0x17
        /*001a*/ 	.short	(.L_37 - .L_36)
.L_36:
        /*001c*/ 	.word	0x00000000
        /*0020*/ 	.short	0x0001
        /*0022*/ 	.short	0x0008
        /*0024*/ 	.byte	0x00, 0xf0, 0x11, 0x00


	//----- nvinfo : EIATTR_KPARAM_INFO
	.align		4
.L_37:
        /*0028*/ 	.byte	0x04, 0x17
        /*002a*/ 	.short	(.L_39 - .L_38)
.L_38:
        /*002c*/ 	.word	0x00000000
        /*0030*/ 	.short	0x0000
        /*0032*/ 	.short	0x0000
        /*0034*/ 	.byte	0x00, 0xf5, 0x21, 0x00


	//----- nvinfo : EIATTR_SPARSE_MMA_MASK
	.align		4
.L_39:
        /*0038*/ 	.byte	0x03, 0x50
        /*003a*/ 	.short	0x0000


	//----- nvinfo : EIATTR_MAXREG_COUNT
	.align		4
        /*003c*/ 	.byte	0x03, 0x1b
        /*003e*/ 	.short	0x00ff


	//----- nvinfo : EIATTR_NUM_BARRIERS
	.align		4
        /*0040*/ 	.byte	0x02, 0x4c
        /*0042*/ 	.byte	0x01
	.zero		1


	//----- nvinfo : EIATTR_MERCURY_ISA_VERSION
	.align		4
        /*0044*/ 	.byte	0x03, 0x5f
        /*0046*/ 	.short	0x0101


	//----- nvinfo : EIATTR_VRC_CTA_INIT_COUNT
	.align		4
        /*0048*/ 	.byte	0x02, 0x4a
	.zero		1
	.zero		1


	//----- nvinfo : EIATTR_EXIT_INSTR_OFFSETS
	.align		4
        /*004c*/ 	.byte	0x04, 0x1c
        /*004e*/ 	.short	(.L_41 - .L_40)


	//   ....[0]....
.L_40:
        /*0050*/ 	.word	0x00000040


	//   ....[1]....
        /*0054*/ 	.word	0x00006d80


	//----- nvinfo : EIATTR_CBANK_PARAM_SIZE
	.align		4
.L_41:
        /*0058*/ 	.byte	0x03, 0x19
        /*005a*/ 	.short	0x0010


	//----- nvinfo : EIATTR_PARAM_CBANK
	.align		4
        /*005c*/ 	.byte	0x04, 0x0a
        /*005e*/ 	.short	(.L_43 - .L_42)
	.align		4
.L_42:
        /*0060*/ 	.word	index@(.nv.constant0._Z9phase_twoPiii)
        /*0064*/ 	.short	0x0380
        /*0066*/ 	.short	0x0010


	//----- nvinfo : EIATTR_SW_WAR
	.align		4
.L_43:
        /*0068*/ 	.byte	0x04, 0x36
        /*006a*/ 	.short	(.L_45 - .L_44)
.L_44:
        /*006c*/ 	.word	0x00000008
.L_45:


//--------------------- .nv.info._Z9phase_onePiii --------------------------
	.section	.nv.info._Z9phase_onePiii,"",@"SHT_CUDA_INFO"
	.sectionflags	@""
	.align	4


	//----- nvinfo : EIATTR_CUDA_API_VERSION
	.align		4
        /*0000*/ 	.byte	0x04, 0x37
        /*0002*/ 	.short	(.L_47 - .L_46)
.L_46:
        /*0004*/ 	.word	0x00000082


	//----- nvinfo : EIATTR_KPARAM_INFO
	.align		4
.L_47:
        /*0008*/ 	.byte	0x04, 0x17
        /*000a*/ 	.short	(.L_49 - .L_48)
.L_48:
        /*000c*/ 	.word	0x00000000
        /*0010*/ 	.short	0x0002
        /*0012*/ 	.short	0x000c
        /*0014*/ 	.byte	0x00, 0xf0, 0x11, 0x00


	//----- nvinfo : EIATTR_KPARAM_INFO
	.align		4
.L_49:
        /*0018*/ 	.byte	0x04, 0x17
        /*001a*/ 	.short	(.L_51 - .L_50)
.L_50:
        /*001c*/ 	.word	0x00000000
        /*0020*/ 	.short	0x0001
        /*0022*/ 	.short	0x0008
        /*0024*/ 	.byte	0x00, 0xf0, 0x11, 0x00


	//----- nvinfo : EIATTR_KPARAM_INFO
	.align		4
.L_51:
        /*0028*/ 	.byte	0x04, 0x17
        /*002a*/ 	.short	(.L_53 - .L_52)
.L_52:
        /*002c*/ 	.word	0x00000000
        /*0030*/ 	.short	0x0000
        /*0032*/ 	.short	0x0000
        /*0034*/ 	.byte	0x00, 0xf5, 0x21, 0x00


	//----- nvinfo : EIATTR_SPARSE_MMA_MASK
	.align		4
.L_53:
        /*0038*/ 	.byte	0x03, 0x50
        /*003a*/ 	.short	0x0000


	//----- nvinfo : EIATTR_MAXREG_COUNT
	.align		4
        /*003c*/ 	.byte	0x03, 0x1b
        /*003e*/ 	.short	0x00ff


	//----- nvinfo : EIATTR_NUM_BARRIERS
	.align		4
        /*0040*/ 	.byte	0x02, 0x4c
        /*0042*/ 	.byte	0x01
	.zero		1


	//----- nvinfo : EIATTR_MERCURY_ISA_VERSION
	.align		4
        /*0044*/ 	.byte	0x03, 0x5f
        /*0046*/ 	.short	0x0101


	//----- nvinfo : EIATTR_VRC_CTA_INIT_COUNT
	.align		4
        /*0048*/ 	.byte	0x02, 0x4a
	.zero		1
	.zero		1


	//----- nvinfo : EIATTR_EXIT_INSTR_OFFSETS
	.align		4
        /*004c*/ 	.byte	0x04, 0x1c
        /*004e*/ 	.short	(.L_55 - .L_54)


	//   ....[0]....
.L_54:
        /*0050*/ 	.word	0x000007f0


	//----- nvinfo : EIATTR_CBANK_PARAM_SIZE
	.align		4
.L_55:
        /*0054*/ 	.byte	0x03, 0x19
        /*0056*/ 	.short	0x0010


	//----- nvinfo : EIATTR_PARAM_CBANK
	.align		4
        /*0058*/ 	.byte	0x04, 0x0a
        /*005a*/ 	.short	(.L_57 - .L_56)
	.align		4
.L_56:
        /*005c*/ 	.word	index@(.nv.constant0._Z9phase_onePiii)
        /*0060*/ 	.short	0x0380
        /*0062*/ 	.short	0x0010


	//----- nvinfo : EIATTR_SW_WAR
	.align		4
.L_57:
        /*0064*/ 	.byte	0x04, 0x36
        /*0066*/ 	.short	(.L_59 - .L_58)
.L_58:
        /*0068*/ 	.word	0x00000008
.L_59:


//--------------------- .nv.callgraph             --------------------------
	.section	.nv.callgraph,"",@"SHT_CUDA_CALLGRAPH"
	.align	4
	.sectionentsize	8
	.align		4
        /*0000*/ 	.word	0x00000000
	.align		4
        /*0004*/ 	.word	0xffffffff
	.align		4
        /*0008*/ 	.word	0x00000000
	.align		4
        /*000c*/ 	.word	0xfffffffe
	.align		4
        /*0010*/ 	.word	0x00000000
	.align		4
        /*0014*/ 	.word	0xfffffffd
	.align		4
        /*0018*/ 	.word	0x00000000
	.align		4
        /*001c*/ 	.word	0xfffffffc


//--------------------- .text._Z11phase_threePiii --------------------------
	.section	.text._Z11phase_threePiii,"ax",@progbits
	.align	128
        .global         _Z11phase_threePiii
        .type           _Z11phase_threePiii,@function
        .size           _Z11phase_threePiii,(.L_x_5 - _Z11phase_threePiii)
        .other          _Z11phase_threePiii,@"STO_CUDA_ENTRY STV_DEFAULT"
_Z11phase_threePiii:
.text._Z11phase_threePiii:
[----:B------:R-:W-:Y:S08]  /*0000*/  LDC R1, c[0x0][0x37c] ;  /* 0x0000df00ff017b82 */ /* 0x000ff00000000800 */
[----:B------:R-:W0:Y:S08]  /*0010*/  S2UR UR5, SR_CTAID.Y ;  /* 0x00000000000579c3 */ /* 0x000e300000002600 */
[----:B------:R-:W0:Y:S08]  /*0020*/  LDC R5, c[0x0][0x388] ;  /* 0x0000e200ff057b82 */ /* 0x000e300000000800 */
[----:B------:R-:W1:Y:S01]  /*0030*/  S2UR UR4, SR_CTAID.X ;  /* 0x00000000000479c3 */ /* 0x000e620000002500 */
[----:B0-----:R-:W-:-:S04]  /*0040*/  ISETP.NE.AND P0, PT, R5, UR5, PT ;  /* 0x0000000505007c0c */ /* 0x001fc8000bf05270 */
[----:B-1----:R-:W-:-:S13]  /*0050*/  ISETP.EQ.OR P0, PT, R5, UR4, !P0 ;  /* 0x0000000405007c0c */ /* 0x002fda000c702670 */
[----:B------:R-:W-:Y:S05]  /*0060*/  @P0 EXIT ;  /* 0x000000000000094d */ /* 0x000fea0003800000 */
[----:B------:R-:W0:Y:S01]  /*0070*/  S2R R9, SR_TID.Y ;  /* 0x0000000000097919 */ /* 0x000e220000002200 */
[----:B------:R-:W1:Y:S01]  /*0080*/  LDC R8, c[0x0][0x38c] ;  /* 0x0000e300ff087b82 */ /* 0x000e620000000800 */
[----:B------:R-:W-:Y:S01]  /*0090*/  USHF.L.U32 UR4, UR4, 0x6, URZ ;  /* 0x0000000604047899 */ /* 0x000fe200080006ff */
[----:B------:R-:W-:Y:S01]  /*00a0*/  IMAD.SHL.U32 R5, R5, 0x40, RZ ;  /* 0x0000004005057824 */ /* 0x000fe200078e00ff */
[----:B------:R-:W0:Y:S01]  /*00b0*/  S2R R0, SR_TID.X ;  /* 0x0000000000007919 */ /* 0x000e220000002100 */
[----:B------:R-:W2:Y:S04]  /*00c0*/  LDCU.64 UR8, c[0x0][0x358] ;  /* 0x00006b00ff0877ac */ /* 0x000ea80008000a00 */
[----:B------:R-:W3:Y:S01]  /*00d0*/  LDC.64 R6, c[0x0][0x380] ;  /* 0x0000e000ff067b82 */ /* 0x000ee20000000a00 */
[----:B-1----:R-:W-:-:S02]  /*00e0*/  IMAD R2, R8, UR5, RZ ;  /* 0x0000000508027c24 */ /* 0x002fc4000f8e02ff */
[-C--:B------:R-:W-:Y:S02]  /*00f0*/  IMAD R13, R5, R8.reuse, UR4 ;  /* 0x00000004050d7e24 */ /* 0x080fe4000f8e0208 */
[C---:B------:R-:W-:Y:S01]  /*0100*/  IMAD R5, R2.reuse, 0x40, R5 ;  /* 0x0000004002057824 */ /* 0x040fe200078e0205 */
[----:B------:R-:W-:Y:S01]  /*0110*/  LEA R3, R2, UR4, 0x6 ;  /* 0x0000000402037c11 */ /* 0x000fe2000f8e30ff */
[----:B0-----:R-:W-:-:S04]  /*0120*/  IMAD R4, R9, R8, R0 ;  /* 0x0000000809047224 */ /* 0x001fc800078e0200 */
[--C-:B------:R-:W-:Y:S02]  /*0130*/  IMAD R2, R8, 0x20, R4.reuse ;  /* 0x0000002008027824 */ /* 0x100fe400078e0204 */
[C---:B------:R-:W-:Y:S02]  /*0140*/  IMAD.IADD R23, R3.reuse, 0x1, R4 ;  /* 0x0000000103177824 */ /* 0x040fe400078e0204 */
[----:B------:R-:W-:Y:S02]  /*0150*/  IMAD.IADD R21, R3, 0x1, R2 ;  /* 0x0000000103157824 */ /* 0x000fe400078e0202 */
[C---:B------:R-:W-:Y:S02]  /*0160*/  IMAD.IADD R11, R4.reuse, 0x1, R5 ;  /* 0x00000001040b7824 */ /* 0x040fe400078e0205 */
[----:B------:R-:W-:Y:S02]  /*0170*/  IMAD.IADD R15, R4, 0x1, R13 ;  /* 0x00000001040f7824 */ /* 0x000fe400078e020d */
[----:B------:R-:W-:-:S02]  /*0180*/  IMAD.IADD R5, R2, 0x1, R5 ;  /* 0x0000000102057824 */ /* 0x000fc400078e0205 */
[----:B------:R-:W-:Y:S02]  /*0190*/  IMAD.IADD R13, R2, 0x1, R13 ;  /* 0x00000001020d7824 */ /* 0x000fe400078e020d */
[----:B---3--:R-:W-:-:S04]  /*01a0*/  IMAD.WIDE R22, R23, 0x4, R6 ;  /* 0x0000000417167825 */ /* 0x008fc800078e0206 */
[--C-:B------:R-:W-:Y:S01]  /*01b0*/  IMAD.WIDE R20, R21, 0x4, R6.reuse ;  /* 0x0000000415147825 */ /* 0x100fe200078e0206 */
[----:B--2---:R-:W2:Y:S03]  /*01c0*/  LDG.E R8, desc[UR8][R22.64] ;  /* 0x0000000816087981 */ /* 0x004ea6000c1e1900 */
[--C-:B------:R-:W-:Y:S01]  /*01d0*/  IMAD.WIDE R2, R15, 0x4, R6.reuse ;  /* 0x000000040f027825 */ /* 0x100fe200078e0206 */
[----:B------:R-:W3:Y:S03]  /*01e0*/  LDG.E R16, desc[UR8][R22.64+0x80] ;  /* 0x0000800816107981 */ /* 0x000ee6000c1e1900 */
[--C-:B------:R-:W-:Y:S01]  /*01f0*/  IMAD.WIDE R10, R11, 0x4, R6.reuse ;  /* 0x000000040b0a7825 */ /* 0x100fe200078e0206 */
[----:B------:R-:W4:Y:S03]  /*0200*/  LDG.E R14, desc[UR8][R20.64] ;  /* 0x00000008140e7981 */ /* 0x000f26000c1e1900 */
[--C-:B------:R-:W-:Y:S01]  /*0210*/  IMAD.WIDE R4, R5, 0x4, R6.reuse ;  /* 0x0000000405047825 */ /* 0x100fe200078e0206 */
[----:B------:R-:W5:Y:S03]  /*0220*/  LDG.E R12, desc[UR8][R20.64+0x80] ;  /* 0x00008008140c7981 */ /* 0x000f66000c1e1900 */
[----:B------:R-:W-:Y:S01]  /*0230*/  IMAD.WIDE R6, R13, 0x4, R6 ;  /* 0x000000040d067825 */ /* 0x000fe200078e0206 */
[----:B------:R-:W5:Y:S04]  /*0240*/  LDG.E R17, desc[UR8][R10.64+0x80] ;  /* 0x000080080a117981 */ /* 0x000f68000c1e1900 */
[----:B------:R0:W5:Y:S04]  /*0250*/  LDG.E R13, desc[UR8][R10.64] ;  /* 0x000000080a0d7981 */ /* 0x000168000c1e1900 */
[----:B------:R-:W5:Y:S04]  /*0260*/  LDG.E R15, desc[UR8][R4.64] ;  /* 0x00000008040f7981 */ /* 0x000f68000c1e1900 */
[----:B------:R-:W5:Y:S04]  /*0270*/  LDG.E R25, desc[UR8][R4.64+0x80] ;  /* 0x0000800804197981 */ /* 0x000f68000c1e1900 */
[----:B------:R-:W5:Y:S04]  /*0280*/  LDG.E R18, desc[UR8][R2.64] ;  /* 0x0000000802127981 */ /* 0x000f68000c1e1900 */
[----:B------:R1:W5:Y:S04]  /*0290*/  LDG.E R24, desc[UR8][R2.64+0x80] ;  /* 0x0000800802187981 */ /* 0x000368000c1e1900 */
[----:B------:R-:W5:Y:S04]  /*02a0*/  LDG.E R26, desc[UR8][R6.64] ;  /* 0x00000008061a7981 */ /* 0x000f68000c1e1900 */
[----:B------:R-:W5:Y:S01]  /*02b0*/  LDG.E R28, desc[UR8][R6.64+0x80] ;  /* 0x00008008061c7981 */ /* 0x000f62000c1e1900 */
[----:B------:R-:W0:Y:S01]  /*02c0*/  S2UR UR6, SR_CgaCtaId ;  /* 0x00000000000679c3 */ /* 0x000e220000008800 */
[----:B------:R-:W-:-:S02]  /*02d0*/  UMOV UR4, 0x400 ;  /* 0x0000040000047882 */ /* 0x000fc40000000000 */
[----:B------:R-:W-:Y:S02]  /*02e0*/  UIADD3 UR5, UPT, UPT, UR4, 0x4000, URZ ;  /* 0x0000400004057890 */ /* 0x000fe4000fffe0ff */
[----:B0-----:R-:W-:Y:S02]  /*02f0*/  ULEA UR7, UR6, UR4, 0x18 ;  /* 0x0000000406077291 */ /* 0x001fe4000f8ec0ff */
[----:B------:R-:W-:Y:S02]  /*0300*/  UIADD3 UR4, UPT, UPT, UR4, 0x8000, URZ ;  /* 0x0000800004047890 */ /* 0x000fe4000fffe0ff */
[----:B------:R-:W-:Y:S02]  /*0310*/  ULEA UR5, UR6, UR5, 0x18 ;  /* 0x0000000506057291 */ /* 0x000fe4000f8ec0ff */
[----:B------:R-:W-:Y:S01]  /*0320*/  ULEA UR4, UR6, UR4, 0x18 ;  /* 0x0000000406047291 */ /* 0x000fe2000f8ec0ff */
[----:B------:R-:W-:-:S03]  /*0330*/  LEA R11, R9, UR7, 0x8 ;  /* 0x00000007090b7c11 */ /* 0x000fc6000f8e40ff */
[C---:B------:R-:W-:Y:S02]  /*0340*/  LEA R19, R9.reuse, UR5, 0x8 ;  /* 0x0000000509137c11 */ /* 0x040fe4000f8e40ff */
[----:B------:R-:W-:Y:S01]  /*0350*/  LEA R9, R9, UR4, 0x8 ;  /* 0x0000000409097c11 */ /* 0x000fe2000f8e40ff */
[C---:B-1----:R-:W-:Y:S02]  /*0360*/  IMAD R3, R0.reuse, 0x4, R11 ;  /* 0x0000000400037824 */ /* 0x042fe400078e020b */
[C---:B------:R-:W-:Y:S02]  /*0370*/  IMAD R2, R0.reuse, 0x4, R19 ;  /* 0x0000000400027824 */ /* 0x040fe400078e0213 */
[C---:B------:R-:W-:Y:S01]  /*0380*/  IMAD R27, R0.reuse, 0x4, R9 ;  /* 0x00000004001b7824 */ /* 0x040fe200078e0209 */
[----:B------:R-:W-:Y:S01]  /*0390*/  LEA R4, R0, UR4, 0x2 ;  /* 0x0000000400047c11 */ /* 0x000fe2000f8e10ff */
[----:B------:R-:W-:Y:S01]  /*03a0*/  VIADD R0, R19, 0x2000 ;  /* 0x0000200013007836 */ /* 0x000fe20000000000 */
[----:B------:R-:W-:Y:S01]  /*03b0*/  UMOV UR4, 0x2000 ;  /* 0x0000200000047882 */ /* 0x000fe20000000000 */
[----:B--2---:R-:W-:Y:S04]  /*03c0*/  STS [R3], R8 ;  /* 0x0000000803007388 */ /* 0x004fe80000000800 */
[----:B---3--:R-:W-:Y:S04]  /*03d0*/  STS [R3+0x80], R16 ;  /* 0x0000801003007388 */ /* 0x008fe80000000800 */
[----:B----4-:R-:W-:Y:S04]  /*03e0*/  STS [R3+0x2000], R14 ;  /* 0x0020000e03007388 */ /* 0x010fe80000000800 */
[----:B-----5:R-:W-:Y:S04]  /*03f0*/  STS [R3+0x2080], R12 ;  /* 0x0020800c03007388 */ /* 0x020fe80000000800 */
[----:B------:R-:W-:Y:S04]  /*0400*/  STS [R2+0x80], R17 ;  /* 0x0000801102007388 */ /* 0x000fe80000000800 */
[----:B------:R-:W-:Y:S04]  /*0410*/  STS [R2], R13 ;  /* 0x0000000d02007388 */ /* 0x000fe80000000800 */
[----:B------:R-:W-:Y:S04]  /*0420*/  STS [R2+0x2000], R15 ;  /* 0x0020000f02007388 */ /* 0x000fe80000000800 */
[----:B------:R0:W-:Y:S04]  /*0430*/  STS [R2+0x2080], R25 ;  /* 0x0020801902007388 */ /* 0x0001e80000000800 */
[----:B------:R1:W-:Y:S04]  /*0440*/  STS [R27], R18 ;  /* 0x000000121b007388 */ /* 0x0003e80000000800 */
[----:B------:R1:W-:Y:S04]  /*0450*/  STS [R27+0x80], R24 ;  /* 0x000080181b007388 */ /* 0x0003e80000000800 */
[----:B------:R1:W-:Y:S04]  /*0460*/  STS [R27+0x2000], R26 ;  /* 0x0020001a1b007388 */ /* 0x0003e80000000800 */
[----:B------:R1:W-:Y:S01]  /*0470*/  STS [R27+0x2080], R28 ;  /* 0x0020801c1b007388 */ /* 0x0003e20000000800 */
[----:B------:R-:W-:Y:S06]  /*0480*/  BAR.SYNC.DEFER_BLOCKING 0x0 ;  /* 0x0000000000007b1d */ /* 0x000fec0000010000 */
[----:B------:R1:W2:Y:S04]  /*0490*/  LDS R9, [R3] ;  /* 0x0000000003097984 */ /* 0x0002a80000000800 */
[----:B------:R1:W3:Y:S04]  /*04a0*/  LDS R7, [R3+0x80] ;  /* 0x0000800003077984 */ /* 0x0002e80000000800 */
[----:B------:R1:W4:Y:S04]  /*04b0*/  LDS R5, [R3+0x2000] ;  /* 0x0020000003057984 */ /* 0x0003280000000800 */
[----:B------:R1:W1:Y:S01]  /*04c0*/  LDS R11, [R3+0x2080] ;  /* 0x00208000030b7984 */ /* 0x0002620000000800 */
[----:B0-----:R-:W-:-:S07]  /*04d0*/  VIADD R2, R4, 0x1000 ;  /* 0x0000100004027836 */ /* 0x001fce0000000000 */
.L_x_0:
[----:B------:R-:W-:Y:S01]  /*04e0*/  LDS R10, [R2+-0x1000] ;  /* 0xfff00000020a7984 */ /* 0x000fe20000000800 */
[----:B------:R-:W-:-:S03]  /*04f0*/  UIADD3 UR4, UPT, UPT, UR4, 0x80, URZ ;  /* 0x0000008004047890 */ /* 0x000fc6000fffe0ff */
[----:B------:R-:W2:Y:S01]  /*0500*/  LDS.128 R12, [R0+-0x2000] ;  /* 0xffe00000000c7984 */ /* 0x000ea20000000c00 */
[----:B------:R-:W-:-:S03]  /*0510*/  UISETP.NE.AND UP0, UPT, UR4, 0x2100, UPT ;  /* 0x000021000400788c */ /* 0x000fc6000bf05270 */
[----:B-1----:R-:W4:Y:S04]  /*0520*/  LDS.128 R16, [R0] ;  /* 0x0000000000107984 */ /* 0x002f280000000c00 */
[----:B------:R-:W3:Y:S04]  /*0530*/  LDS R8, [R2+-0xf80] ;  /* 0xfff0800002087984 */ /* 0x000ee80000000800 */
[----:B------:R-:W0:Y:S04]  /*0540*/  LDS R6, [R2+-0xf00] ;  /* 0xfff1000002067984 */ /* 0x000e280000000800 */
[----:B------:R-:W1:Y:S04]  /*0550*/  LDS R4, [R2+-0xe80] ;  /* 0xfff1800002047984 */ /* 0x000e680000000800 */
[----:B------:R-:W5:Y:S04]  /*0560*/  LDS R27, [R2+-0xe00] ;  /* 0xfff20000021b7984 */ /* 0x000f680000000800 */
[----:B------:R-:W5:Y:S04]  /*0570*/  LDS R25, [R2+-0xd80] ;  /* 0xfff2800002197984 */ /* 0x000f680000000800 */
[----:B------:R-:W5:Y:S04]  /*0580*/  LDS R26, [R2+-0xd00] ;  /* 0xfff30000021a7984 */ /* 0x000f680000000800 */
[----:B------:R-:W5:Y:S04]  /*0590*/  LDS R24, [R2+-0xc80] ;  /* 0xfff3800002187984 */ /* 0x000f680000000800 */
[----:B------:R-:W-:Y:S01]  /*05a0*/  LDS R28, [R2+-0x280] ;  /* 0xfffd8000021c7984 */ /* 0x000fe20000000800 */
[----:B--2---:R-:W-:-:S02]  /*05b0*/  VIADDMNMX R9, R10, R12, R9, PT ;  /* 0x0000000c0a097246 */ /* 0x004fc40003800109 */
[----:B----4-:R-:W-:Y:S02]  /*05c0*/  VIADDMNMX R5, R10, R16, R5, PT ;  /* 0x000000100a057246 */ /* 0x010fe40003800105 */
[C---:B---3--:R-:W-:Y:S02]  /*05d0*/  VIADDMNMX R7, R8.reuse, R12, R7, PT ;  /* 0x0000000c08077246 */ /* 0x048fe40003800107 */
[----:B------:R-:W-:Y:S02]  /*05e0*/  VIADDMNMX R8, R8, R16, R11, PT ;  /* 0x0000001008087246 */ /* 0x000fe4000380010b */
[C---:B0-----:R-:W-:Y:S01]  /*05f0*/  VIADDMNMX R9, R6.reuse, R13, R9, PT ;  /* 0x0000000d06097246 */ /* 0x041fe20003800109 */
[----:B------:R-:W-:Y:S01]  /*0600*/  LDS R16, [R2+-0x900] ;  /* 0xfff7000002107984 */ /* 0x000fe20000000800 */
[----:B------:R-:W-:Y:S02]  /*0610*/  VIADDMNMX R5, R6, R17, R5, PT ;  /* 0x0000001106057246 */ /* 0x000fe40003800105 */
[----:B-1----:R-:W-:-:S02]  /*0620*/  VIADDMNMX R7, R4, R13, R7, PT ;  /* 0x0000000d04077246 */ /* 0x002fc40003800107 */
[----:B------:R-:W-:Y:S01]  /*0630*/  VIADDMNMX R17, R4, R17, R8, PT ;  /* 0x0000001104117246 */ /* 0x000fe20003800108 */
[----:B------:R-:W-:Y:S01]  /*0640*/  LDS R13, [R2+-0xc00] ;  /* 0xfff40000020d7984 */ /* 0x000fe20000000800 */
[C---:B-----5:R-:W-:Y:S02]  /*0650*/  VIADDMNMX R12, R27.reuse, R14, R9, PT ;  /* 0x0000000e1b0c7246 */ /* 0x060fe40003800109 */
[----:B------:R-:W-:Y:S01]  /*0660*/  VIADDMNMX R27, R27, R18, R5, PT ;  /* 0x000000121b1b7246 */ /* 0x000fe20003800105 */
[----:B------:R-:W0:Y:S01]  /*0670*/  LDS.128 R8, [R0+0x10] ;  /* 0x0000100000087984 */ /* 0x000e220000000c00 */
[C---:B------:R-:W-:Y:S02]  /*0680*/  VIADDMNMX R14, R25.reuse, R14, R7, PT ;  /* 0x0000000e190e7246 */ /* 0x040fe40003800107 */
[----:B------:R-:W-:Y:S01]  /*0690*/  VIADDMNMX R17, R25, R18, R17, PT ;  /* 0x0000001219117246 */ /* 0x000fe20003800111 */
[----:B------:R-:W1:Y:S01]  /*06a0*/  LDS.128 R4, [R0+-0x1ff0] ;  /* 0xffe0100000047984 */ /* 0x000e620000000c00 */
[----:B------:R-:W-:-:S02]  /*06b0*/  VIADDMNMX R12, R26, R15, R12, PT ;  /* 0x0000000f1a0c7246 */ /* 0x000fc4000380010c */
[----:B------:R-:W-:Y:S01]  /*06c0*/  VIADDMNMX R26, R26, R19, R27, PT ;  /* 0x000000131a1a7246 */ /* 0x000fe2000380011b */
[----:B------:R-:W2:Y:S01]  /*06d0*/  LDS R25, [R2+-0xb80] ;  /* 0xfff4800002197984 */ /* 0x000ea20000000800 */
[C---:B------:R-:W-:Y:S02]  /*06e0*/  VIADDMNMX R15, R24.reuse, R15, R14, PT ;  /* 0x0000000f180f7246 */ /* 0x040fe4000380010e */
[----:B------:R-:W-:Y:S01]  /*06f0*/  VIADDMNMX R19, R24, R19, R17, PT ;  /* 0x0000001318137246 */ /* 0x000fe20003800111 */
[----:B------:R-:W3:Y:S04]  /*0700*/  LDS R14, [R2+-0xb00] ;  /* 0xfff50000020e7984 */ /* 0x000ee80000000800 */
[----:B------:R-:W4:Y:S04]  /*0710*/  LDS R18, [R2+-0xa80] ;  /* 0xfff5800002127984 */ /* 0x000f280000000800 */
[----:B------:R-:W5:Y:S04]  /*0720*/  LDS R27, [R2+-0xa00] ;  /* 0xfff60000021b7984 */ /* 0x000f680000000800 */
[----:B------:R-:W5:Y:S04]  /*0730*/  LDS R17, [R2+-0x980] ;  /* 0xfff6800002117984 */ /* 0x000f680000000800 */
[----:B------:R-:W5:Y:S01]  /*0740*/  LDS R24, [R2+-0x880] ;  /* 0xfff7800002187984 */ /* 0x000f620000000800 */
[----:B0-----:R-:W-:-:S02]  /*0750*/  VIADDMNMX R26, R13, R8, R26, PT ;  /* 0x000000080d1a7246 */ /* 0x001fc4000380011a */
[-C--:B-1----:R-:W-:Y:S02]  /*0760*/  VIADDMNMX R12, R13, R4.reuse, R12, PT ;  /* 0x000000040d0c7246 */ /* 0x082fe4000380010c */
[C---:B--2---:R-:W-:Y:S02]  /*0770*/  VIADDMNMX R15, R25.reuse, R4, R15, PT ;  /* 0x00000004190f7246 */ /* 0x044fe4000380010f */
[----:B------:R-:W-:Y:S02]  /*0780*/  VIADDMNMX R19, R25, R8, R19, PT ;  /* 0x0000000819137246 */ /* 0x000fe40003800113 */
[C---:B---3--:R-:W-:Y:S01]  /*0790*/  VIADDMNMX R12, R14.reuse, R5, R12, PT ;  /* 0x000000050e0c7246 */ /* 0x048fe2000380010c */
[----:B------:R-:W-:Y:S01]  /*07a0*/  LDS R25, [R2+-0x580] ;  /* 0xfffa800002197984 */ /* 0x000fe20000000800 */
[----:B------:R-:W-:Y:S02]  /*07b0*/  VIADDMNMX R26, R14, R9, R26, PT ;  /* 0x000000090e1a7246 */ /* 0x000fe4000380011a */
[----:B----4-:R-:W-:-:S02]  /*07c0*/  VIADDMNMX R15, R18, R5, R15, PT ;  /* 0x00000005120f7246 */ /* 0x010fc4000380010f */
[----:B------:R-:W-:Y:S01]  /*07d0*/  VIADDMNMX R19, R18, R9, R19, PT ;  /* 0x0000000912137246 */ /* 0x000fe20003800113 */
[----:B------:R-:W-:Y:S01]  /*07e0*/  LDS R5, [R2+-0x800] ;  /* 0xfff8000002057984 */ /* 0x000fe20000000800 */
[C---:B-----5:R-:W-:Y:S02]  /*07f0*/  VIADDMNMX R8, R27.reuse, R6, R12, PT ;  /* 0x000000061b087246 */ /* 0x060fe4000380010c */
[----:B------:R-:W-:Y:S01]  /*0800*/  VIADDMNMX R4, R27, R10, R26, PT ;  /* 0x0000000a1b047246 */ /* 0x000fe2000380011a */
[----:B------:R-:W-:Y:S01]  /*0810*/  LDS R9, [R2+-0x780] ;  /* 0xfff8800002097984 */ /* 0x000fe20000000800 */
[C---:B------:R-:W-:Y:S02]  /*0820*/  VIADDMNMX R6, R17.reuse, R6, R15, PT ;  /* 0x0000000611067246 */ /* 0x040fe4000380010f */
[----:B------:R-:W-:Y:S01]  /*0830*/  VIADDMNMX R10, R17, R10, R19, PT ;  /* 0x0000000a110a7246 */ /* 0x000fe20003800113 */
[----:B------:R-:W0:Y:S01]  /*0840*/  LDS.128 R12, [R0+-0x1fe0] ;  /* 0xffe02000000c7984 */ /* 0x000e220000000c00 */
[----:B------:R-:W-:-:S02]  /*0850*/  VIADDMNMX R8, R16, R7, R8, PT ;  /* 0x0000000710087246 */ /* 0x000fc40003800108 */
[----:B------:R-:W-:Y:S02]  /*0860*/  VIADDMNMX R4, R16, R11, R4, PT ;  /* 0x0000000b10047246 */ /* 0x000fe40003800104 */
[----:B------:R-:W1:Y:S01]  /*0870*/  LDS.128 R16, [R0+0x20] ;  /* 0x0000200000107984 */ /* 0x000e620000000c00 */
[C---:B------:R-:W-:Y:S02]  /*0880*/  VIADDMNMX R26, R24.reuse, R7, R6, PT ;  /* 0x00000007181a7246 */ /* 0x040fe40003800106 */
[----:B------:R-:W-:Y:S01]  /*0890*/  VIADDMNMX R24, R24, R11, R10, PT ;  /* 0x0000000b18187246 */ /* 0x000fe2000380010a */
[----:B------:R-:W2:Y:S04]  /*08a0*/  LDS R6, [R2+-0x700] ;  /* 0xfff9000002067984 */ /* 0x000ea80000000800 */
[----:B------:R-:W3:Y:S04]  /*08b0*/  LDS R10, [R2+-0x680] ;  /* 0xfff98000020a7984 */ /* 0x000ee80000000800 */
[----:B------:R-:W4:Y:S01]  /*08c0*/  LDS R7, [R2+-0x600] ;  /* 0xfffa000002077984 */ /* 0x000f220000000800 */
[----:B0-----:R-:W-:-:S02]  /*08d0*/  VIADDMNMX R8, R5, R12, R8, PT ;  /* 0x0000000c05087246 */ /* 0x001fc40003800108 */
[----:B------:R-:W-:Y:S02]  /*08e0*/  VIADDMNMX R11, R9, R12, R26, PT ;  /* 0x0000000c090b7246 */ /* 0x000fe4000380011a */
[----:B------:R-:W0:Y:S01]  /*08f0*/  LDS R12, [R2+-0x500] ;  /* 0xfffb0000020c7984 */ /* 0x000e220000000800 */
[-C--:B-1----:R-:W-:Y:S02]  /*0900*/  VIADDMNMX R4, R5, R16.reuse, R4, PT ;  /* 0x0000001005047246 */ /* 0x082fe40003800104 */
[----:B------:R-:W-:Y:S02]  /*0910*/  VIADDMNMX R24, R9, R16, R24, PT ;  /* 0x0000001009187246 */ /* 0x000fe40003800118 */
[C---:B--2---:R-:W-:Y:S01]  /*0920*/  VIADDMNMX R4, R6.reuse, R17, R4, PT ;  /* 0x0000001106047246 */ /* 0x044fe20003800104 */
[----:B------:R-:W1:Y:S01]  /*0930*/  LDS R16, [R2+-0x480] ;  /* 0xfffb800002107984 */ /* 0x000e620000000800 */
[-C--:B------:R-:W-:Y:S02]  /*0940*/  VIADDMNMX R8, R6, R13.reuse, R8, PT ;  /* 0x0000000d06087246 */ /* 0x080fe40003800108 */
[----:B---3--:R-:W-:-:S02]  /*0950*/  VIADDMNMX R11, R10, R13, R11, PT ;  /* 0x0000000d0a0b7246 */ /* 0x008fc4000380010b */
[----:B------:R-:W-:Y:S01]  /*0960*/  VIADDMNMX R24, R10, R17, R24, PT ;  /* 0x000000110a187246 */ /* 0x000fe20003800118 */
[----:B------:R-:W-:Y:S01]  /*0970*/  LDS R13, [R2+-0x400] ;  /* 0xfffc0000020d7984 */ /* 0x000fe20000000800 */
[C---:B----4-:R-:W-:Y:S02]  /*0980*/  VIADDMNMX R26, R7.reuse, R14, R8, PT ;  /* 0x0000000e071a7246 */ /* 0x050fe40003800108 */
[----:B------:R-:W-:Y:S02]  /*0990*/  VIADDMNMX R27, R7, R18, R4, PT ;  /* 0x00000012071b7246 */ /* 0x000fe40003800104 */
[C---:B------:R-:W-:Y:S01]  /*09a0*/  VIADDMNMX R17, R25.reuse, R14, R11, PT ;  /* 0x0000000e19117246 */ /* 0x040fe2000380010b */
[----:B------:R-:W2:Y:S01]  /*09b0*/  LDS.128 R4, [R0+-0x1fd0] ;  /* 0xffe0300000047984 */ /* 0x000ea20000000c00 */
[----:B------:R-:W-:-:S03]  /*09c0*/  VIADDMNMX R18, R25, R18, R24, PT ;  /* 0x0000001219127246 */ /* 0x000fc60003800118 */
[----:B------:R-:W3:Y:S04]  /*09d0*/  LDS.128 R8, [R0+0x30] ;  /* 0x0000300000087984 */ /* 0x000ee80000000c00 */
[----:B------:R-:W4:Y:S01]  /*09e0*/  LDS R25, [R2+-0x380] ;  /* 0xfffc800002197984 */ /* 0x000f220000000800 */
[C---:B0-----:R-:W-:Y:S02]  /*09f0*/  VIADDMNMX R14, R12.reuse, R15, R26, PT ;  /* 0x0000000f0c0e7246 */ /* 0x041fe4000380011a */
[----:B------:R-:W-:Y:S01]  /*0a00*/  VIADDMNMX R24, R12, R19, R27, PT ;  /* 0x000000130c187246 */ /* 0x000fe2000380011b */
[----:B------:R-:W-:Y:S01]  /*0a10*/  LDS R26, [R2+-0x100] ;  /* 0xffff0000021a7984 */ /* 0x000fe20000000800 */
[----:B-1----:R-:W-:-:S03]  /*0a20*/  VIADDMNMX R15, R16, R15, R17, PT ;  /* 0x0000000f100f7246 */ /* 0x002fc60003800111 */
[----:B------:R-:W0:Y:S01]  /*0a30*/  LDS R12, [R2+-0x300] ;  /* 0xfffd0000020c7984 */ /* 0x000e220000000800 */
[----:B------:R-:W-:-:S03]  /*0a40*/  VIADDMNMX R18, R16, R19, R18, PT ;  /* 0x0000001310127246 */ /* 0x000fc60003800112 */
[----:B------:R-:W1:Y:S04]  /*0a50*/  LDS R27, [R2+-0x200] ;  /* 0xfffe0000021b7984 */ /* 0x000e680000000800 */
[----:B------:R-:W5:Y:S01]  /*0a60*/  LDS R17, [R2+-0x180] ;  /* 0xfffe800002117984 */ /* 0x000f620000000800 */
[C---:B--2---:R-:W-:Y:S02]  /*0a70*/  VIADDMNMX R14, R13.reuse, R4, R14, PT ;  /* 0x000000040d0e7246 */ /* 0x044fe4000380010e */
[----:B---3--:R-:W-:Y:S02]  /*0a80*/  VIADDMNMX R13, R13, R8, R24, PT ;  /* 0x000000080d0d7246 */ /* 0x008fe40003800118 */
[----:B------:R-:W2:Y:S01]  /*0a90*/  LDS R24, [R2+-0x80] ;  /* 0xffff800002187984 */ /* 0x000ea20000000800 */
[----:B----4-:R-:W-:-:S02]  /*0aa0*/  VIADDMNMX R15, R25, R4, R15, PT ;  /* 0x00000004190f7246 */ /* 0x010fc4000380010f */
[----:B------:R-:W-:Y:S02]  /*0ab0*/  VIADDMNMX R18, R25, R8, R18, PT ;  /* 0x0000000819127246 */ /* 0x000fe40003800112 */
[C---:B------:R-:W-:Y:S01]  /*0ac0*/  VIADDMNMX R8, R28.reuse, R5, R15, PT ;  /* 0x000000051c087246 */ /* 0x040fe2000380010f */
[----:B------:R-:W-:Y:S01]  /*0ad0*/  LDS R25, [R2+0x280] ;  /* 0x0002800002197984 */ /* 0x000fe20000000800 */
[----:B------:R-:W-:-:S03]  /*0ae0*/  VIADDMNMX R18, R28, R9, R18, PT ;  /* 0x000000091c127246 */ /* 0x000fc60003800112 */
[----:B------:R-:W-:Y:S01]  /*0af0*/  LDS R28, [R2+0x580] ;  /* 0x00058000021c7984 */ /* 0x000fe20000000800 */
[C---:B0-----:R-:W-:Y:S02]  /*0b00*/  VIADDMNMX R4, R12.reuse, R5, R14, PT ;  /* 0x000000050c047246 */ /* 0x041fe4000380010e */
[----:B------:R-:W-:Y:S01]  /*0b10*/  VIADDMNMX R13, R12, R9, R13, PT ;  /* 0x000000090c0d7246 */ /* 0x000fe2000380010d */
[----:B------:R-:W-:Y:S01]  /*0b20*/  LDS R5, [R2+0x80] ;  /* 0x0000800002057984 */ /* 0x000fe20000000800 */
[C---:B-1----:R-:W-:Y:S02]  /*0b30*/  VIADDMNMX R4, R27.reuse, R6, R4, PT ;  /* 0x000000061b047246 */ /* 0x042fe40003800104 */
[----:B------:R-:W-:Y:S01]  /*0b40*/  VIADDMNMX R27, R27, R10, R13, PT ;  /* 0x0000000a1b1b7246 */ /* 0x000fe2000380010d */
[----:B------:R-:W-:Y:S01]  /*0b50*/  LDS R9, [R2] ;  /* 0x0000000002097984 */ /* 0x000fe20000000800 */
[C---:B-----5:R-:W-:Y:S02]  /*0b60*/  VIADDMNMX R8, R17.reuse, R6, R8, PT ;  /* 0x0000000611087246 */ /* 0x060fe40003800108 */
[----:B------:R-:W-:Y:S01]  /*0b70*/  VIADDMNMX R10, R17, R10, R18, PT ;  /* 0x0000000a110a7246 */ /* 0x000fe20003800112 */
[----:B------:R-:W0:Y:S01]  /*0b80*/  LDS.128 R12, [R0+-0x1fc0] ;  /* 0xffe04000000c7984 */ /* 0x000e220000000c00 */
[----:B------:R-:W-:-:S02]  /*0b90*/  VIADDMNMX R4, R26, R7, R4, PT ;  /* 0x000000071a047246 */ /* 0x000fc40003800104 */
[----:B------:R-:W-:Y:S01]  /*0ba0*/  VIADDMNMX R26, R26, R11, R27, PT ;  /* 0x0000000b1a1a7246 */ /* 0x000fe2000380011b */
[----:B------:R-:W1:Y:S01]  /*0bb0*/  LDS.128 R16, [R0+0x40] ;  /* 0x0000400000107984 */ /* 0x000e620000000c00 */
[----:B--2---:R-:W-:-:S03]  /*0bc0*/  VIADDMNMX R27, R24, R7, R8, PT ;  /* 0x00000007181b7246 */ /* 0x004fc60003800108 */
[----:B------:R-:W2:Y:S01]  /*0bd0*/  LDS R6, [R2+0x100] ;  /* 0x0001000002067984 */ /* 0x000ea20000000800 */
[----:B------:R-:W-:-:S03]  /*0be0*/  VIADDMNMX R11, R24, R11, R10, PT ;  /* 0x0000000b180b7246 */ /* 0x000fc6000380010a */
[----:B------:R-:W3:Y:S04]  /*0bf0*/  LDS R8, [R2+0x180] ;  /* 0x0001800002087984 */ /* 0x000ee80000000800 */
[----:B------:R-:W4:Y:S04]  /*0c00*/  LDS R7, [R2+0x200] ;  /* 0x0002000002077984 */ /* 0x000f280000000800 */
[----:B------:R-:W5:Y:S01]  /*0c10*/  LDS R24, [R2+0x380] ;  /* 0x0003800002187984 */ /* 0x000f620000000800 */
[-C--:B0-----:R-:W-:Y:S02]  /*0c20*/  VIADDMNMX R4, R9, R12.reuse, R4, PT ;  /* 0x0000000c09047246 */ /* 0x081fe40003800104 */
[----:B------:R-:W-:-:S02]  /*0c30*/  VIADDMNMX R10, R5, R12, R27, PT ;  /* 0x0000000c050a7246 */ /* 0x000fc4000380011b */
[----:B------:R-:W0:Y:S01]  /*0c40*/  LDS R12, [R2+0x300] ;  /* 0x00030000020c7984 */ /* 0x000e220000000800 */
[-C--:B-1----:R-:W-:Y:S02]  /*0c50*/  VIADDMNMX R26, R9, R16.reuse, R26, PT ;  /* 0x00000010091a7246 */ /* 0x082fe4000380011a */
[----:B------:R-:W-:Y:S02]  /*0c60*/  VIADDMNMX R11, R5, R16, R11, PT ;  /* 0x00000010050b7246 */ /* 0x000fe4000380010b */
[C---:B--2---:R-:W-:Y:S02]  /*0c70*/  VIADDMNMX R4, R6.reuse, R13, R4, PT ;  /* 0x0000000d06047246 */ /* 0x044fe40003800104 */
[-C--:B------:R-:W-:Y:S02]  /*0c80*/  VIADDMNMX R26, R6, R17.reuse, R26, PT ;  /* 0x00000011061a7246 */ /* 0x080fe4000380011a */
[C---:B---3--:R-:W-:Y:S02]  /*0c90*/  VIADDMNMX R17, R8.reuse, R17, R11, PT ;  /* 0x0000001108117246 */ /* 0x048fe4000380010b */
[----:B------:R-:W-:-:S02]  /*0ca0*/  VIADDMNMX R10, R8, R13, R10, PT ;  /* 0x0000000d080a7246 */ /* 0x000fc4000380010a */
[C---:B----4-:R-:W-:Y:S01]  /*0cb0*/  VIADDMNMX R16, R7.reuse, R14, R4, PT ;  /* 0x0000000e07107246 */ /* 0x050fe20003800104 */
[----:B------:R-:W-:Y:S01]  /*0cc0*/  LDS R13, [R2+0x400] ;  /* 0x00040000020d7984 */ /* 0x000fe20000000800 */
[-C--:B------:R-:W-:Y:S02]  /*0cd0*/  VIADDMNMX R26, R7, R18.reuse, R26, PT ;  /* 0x00000012071a7246 */ /* 0x080fe4000380011a */
[C---:B------:R-:W-:Y:S01]  /*0ce0*/  VIADDMNMX R18, R25.reuse, R18, R17, PT ;  /* 0x0000001219127246 */ /* 0x040fe20003800111 */
[----:B------:R-:W1:Y:S01]  /*0cf0*/  LDS.128 R4, [R0+-0x1fb0] ;  /* 0xffe0500000047984 */ /* 0x000e620000000c00 */
[----:B------:R-:W-:Y:S02]  /*0d00*/  VIADDMNMX R27, R25, R14, R10, PT ;  /* 0x0000000e191b7246 */ /* 0x000fe4000380010a */
[----:B-----5:R-:W-:Y:S01]  /*0d10*/  VIADDMNMX R18, R24, R19, R18, PT ;  /* 0x0000001318127246 */ /* 0x020fe20003800112 */
[----:B------:R-:W2:Y:S04]  /*0d20*/  LDS R17, [R2+0x480] ;  /* 0x0004800002117984 */ /* 0x000ea80000000800 */
[----:B------:R-:W3:Y:S04]  /*0d30*/  LDS.128 R8, [R0+0x50] ;  /* 0x0000500000087984 */ /* 0x000ee80000000c00 */
[----:B------:R-:W-:Y:S01]  /*0d40*/  LDS R25, [R2+0x600] ;  /* 0x0006000002197984 */ /* 0x000fe20000000800 */
[----:B0-----:R-:W-:-:S02]  /*0d50*/  VIADDMNMX R14, R12, R15, R16, PT ;  /* 0x0000000f0c0e7246 */ /* 0x001fc40003800110 */
[----:B------:R-:W-:Y:S02]  /*0d60*/  VIADDMNMX R16, R12, R19, R26, PT ;  /* 0x000000130c107246 */ /* 0x000fe4000380011a */
[----:B------:R-:W0:Y:S01]  /*0d70*/  LDS R12, [R2+0x500] ;  /* 0x00050000020c7984 */ /* 0x000e220000000800 */
[----:B------:R-:W-:-:S03]  /*0d80*/  VIADDMNMX R15, R24, R15, R27, PT ;  /* 0x0000000f180f7246 */ /* 0x000fc6000380011b */
[----:B------:R-:W4:Y:S04]  /*0d90*/  LDS R19, [R2+0x680] ;  /* 0x0006800002137984 */ /* 0x000f280000000800 */
[----:B------:R-:W5:Y:S04]  /*0da0*/  LDS R24, [R2+0x780] ;  /* 0x0007800002187984 */ /* 0x000f680000000800 */
[----:B------:R-:W5:Y:S01]  /*0db0*/  LDS R26, [R2+0x700] ;  /* 0x00070000021a7984 */ /* 0x000f620000000800 */
[-C--:B-1----:R-:W-:Y:S02]  /*0dc0*/  VIADDMNMX R14, R13, R4.reuse, R14, PT ;  /* 0x000000040d0e7246 */ /* 0x082fe4000380010e */
[----:B--2---:R-:W-:-:S02]  /*0dd0*/  VIADDMNMX R15, R17, R4, R15, PT ;  /* 0x00000004110f7246 */ /* 0x004fc4000380010f */
[-C--:B---3--:R-:W-:Y:S02]  /*0de0*/  VIADDMNMX R16, R13, R8.reuse, R16, PT ;  /* 0x000000080d107246 */ /* 0x088fe40003800110 */
[----:B------:R-:W-:Y:S02]  /*0df0*/  VIADDMNMX R18, R17, R8, R18, PT ;  /* 0x0000000811127246 */ /* 0x000fe40003800112 */
[C---:B------:R-:W-:Y:S01]  /*0e00*/  VIADDMNMX R15, R28.reuse, R5, R15, PT ;  /* 0x000000051c0f7246 */ /* 0x040fe2000380010f */
[----:B------:R-:W-:Y:S01]  /*0e10*/  LDS R8, [R2+0x980] ;  /* 0x0009800002087984 */ /* 0x000fe20000000800 */
[----:B------:R-:W-:Y:S02]  /*0e20*/  VIADDMNMX R18, R28, R9, R18, PT ;  /* 0x000000091c127246 */ /* 0x000fe40003800112 */
[C---:B0-----:R-:W-:Y:S02]  /*0e30*/  VIADDMNMX R4, R12.reuse, R5, R14, PT ;  /* 0x000000050c047246 */ /* 0x041fe4000380010e */
[----:B------:R-:W-:Y:S01]  /*0e40*/  VIADDMNMX R16, R12, R9, R16, PT ;  /* 0x000000090c107246 */ /* 0x000fe20003800110 */
[----:B------:R-:W-:Y:S01]  /*0e50*/  LDS R5, [R2+0x880] ;  /* 0x0008800002057984 */ /* 0x000fe20000000800 */
[----:B------:R-:W-:-:S02]  /*0e60*/  VIADDMNMX R4, R25, R6, R4, PT ;  /* 0x0000000619047246 */ /* 0x000fc40003800104 */
[----:B----4-:R-:W-:Y:S01]  /*0e70*/  VIADDMNMX R6, R19, R6, R15, PT ;  /* 0x0000000613067246 */ /* 0x010fe2000380010f */
[----:B------:R-:W-:Y:S01]  /*0e80*/  LDS R9, [R2+0x800] ;  /* 0x0008000002097984 */ /* 0x000fe20000000800 */
[-C--:B------:R-:W-:Y:S02]  /*0e90*/  VIADDMNMX R25, R25, R10.reuse, R16, PT ;  /* 0x0000000a19197246 */ /* 0x080fe40003800110 */
[----:B------:R-:W-:Y:S01]  /*0ea0*/  VIADDMNMX R10, R19, R10, R18, PT ;  /* 0x0000000a130a7246 */ /* 0x000fe20003800112 */
[----:B------:R-:W0:Y:S01]  /*0eb0*/  LDS.128 R12, [R0+-0x1fa0] ;  /* 0xffe06000000c7984 */ /* 0x000e220000000c00 */
[-C--:B-----5:R-:W-:Y:S02]  /*0ec0*/  VIADDMNMX R27, R24, R7.reuse, R6, PT ;  /* 0x00000007181b7246 */ /* 0x0a0fe40003800106 */
[C---:B------:R-:W-:Y:S01]  /*0ed0*/  VIADDMNMX R4, R26.reuse, R7, R4, PT ;  /* 0x000000071a047246 */ /* 0x040fe20003800104 */
[----:B------:R-:W1:Y:S01]  /*0ee0*/  LDS.128 R16, [R0+0x60] ;  /* 0x0000600000107984 */ /* 0x000e620000000c00 */
[----:B------:R-:W-:-:S02]  /*0ef0*/  VIADDMNMX R26, R26, R11, R25, PT ;  /* 0x0000000b1a1a7246 */ /* 0x000fc40003800119 */
[----:B------:R-:W-:Y:S01]  /*0f00*/  VIADDMNMX R11, R24, R11, R10, PT ;  /* 0x0000000b180b7246 */ /* 0x000fe2000380010a */
[----:B------:R-:W2:Y:S04]  /*0f10*/  LDS R6, [R2+0x900] ;  /* 0x0009000002067984 */ /* 0x000ea80000000800 */
[----:B------:R-:W3:Y:S04]  /*0f20*/  LDS R7, [R2+0xa00] ;  /* 0x000a000002077984 */ /* 0x000ee80000000800 */
[----:B------:R-:W4:Y:S04]  /*0f30*/  LDS R25, [R2+0xa80] ;  /* 0x000a800002197984 */ /* 0x000f280000000800 */
[----:B------:R-:W5:Y:S01]  /*0f40*/  LDS R24, [R2+0xb00] ;  /* 0x000b000002187984 */ /* 0x000f620000000800 */
[----:B0-----:R-:W-:-:S02]  /*0f50*/  VIADDMNMX R4, R9, R12, R4, PT ;  /* 0x0000000c09047246 */ /* 0x001fc40003800104 */
[----:B------:R-:W-:Y:S02]  /*0f60*/  VIADDMNMX R10, R5, R12, R27, PT ;  /* 0x0000000c050a7246 */ /* 0x000fe4000380011b */
[-C--:B-1----:R-:W-:Y:S01]  /*0f70*/  VIADDMNMX R26, R9, R16.reuse, R26, PT ;  /* 0x00000010091a7246 */ /* 0x082fe2000380011a */
[----:B------:R-:W0:Y:S01]  /*0f80*/  LDS R12, [R2+0xb80] ;  /* 0x000b8000020c7984 */ /* 0x000e220000000800 */
[----:B------:R-:W-:Y:S02]  /*0f90*/  VIADDMNMX R11, R5, R16, R11, PT ;  /* 0x00000010050b7246 */ /* 0x000fe4000380010b */
[C---:B--2---:R-:W-:Y:S02]  /*0fa0*/  VIADDMNMX R4, R6.reuse, R13, R4, PT ;  /* 0x0000000d06047246 */ /* 0x044fe40003800104 */
[----:B------:R-:W-:Y:S02]  /*0fb0*/  VIADDMNMX R26, R6, R17, R26, PT ;  /* 0x00000011061a7246 */ /* 0x000fe4000380011a */
[----:B------:R-:W-:-:S02]  /*0fc0*/  VIADDMNMX R10, R8, R13, R10, PT ;  /* 0x0000000d080a7246 */ /* 0x000fc4000380010a */
[C---:B---3--:R-:W-:Y:S01]  /*0fd0*/  VIADDMNMX R16, R7.reuse, R14, R4, PT ;  /* 0x0000000e07107246 */ /* 0x048fe20003800104 */
[----:B------:R-:W-:Y:S01]  /*0fe0*/  LDS R13, [R2+0xc00] ;  /* 0x000c0000020d7984 */ /* 0x000fe20000000800 */
[----:B------:R-:W-:Y:S02]  /*0ff0*/  VIADDMNMX R26, R7, R18, R26, PT ;  /* 0x00000012071a7246 */ /* 0x000fe4000380011a */
[----:B------:R-:W-:Y:S01]  /*1000*/  VIADDMNMX R17, R8, R17, R11, PT ;  /* 0x0000001108117246 */ /* 0x000fe2000380010b */
[----:B------:R-:W1:Y:S01]  /*1010*/  LDS.128 R4, [R0+-0x1f90] ;  /* 0xffe0700000047984 */ /* 0x000e620000000c00 */
[C---:B----4-:R-:W-:Y:S02]  /*1020*/  VIADDMNMX R27, R25.reuse, R14, R10, PT ;  /* 0x0000000e191b7246 */ /* 0x050fe4000380010a */
[----:B------:R-:W-:Y:S01]  /*1030*/  VIADDMNMX R18, R25, R18, R17, PT ;  /* 0x0000001219127246 */ /* 0x000fe20003800111 */
[----:B------:R2:W3:Y:S01]  /*1040*/  LDS.128 R8, [R0+0x70] ;  /* 0x0000700000087984 */ /* 0x0004e20000000c00 */
[----:B-----5:R-:W-:-:S02]  /*1050*/  VIADDMNMX R14, R24, R15, R16, PT ;  /* 0x0000000f180e7246 */ /* 0x020fc40003800110 */
[----:B------:R-:W-:Y:S01]  /*1060*/  VIADDMNMX R24, R24, R19, R26, PT ;  /* 0x0000001318187246 */ /* 0x000fe2000380011a */
[----:B------:R-:W4:Y:S04]  /*1070*/  LDS R17, [R2+0xc80] ;  /* 0x000c800002117984 */ /* 0x000f280000000800 */
[----:B------:R-:W5:Y:S01]  /*1080*/  LDS R16, [R2+0xd00] ;  /* 0x000d000002107984 */ /* 0x000f620000000800 */
[----:B--2---:R-:W-:-:S03]  /*1090*/  VIADD R0, R0, 0x80 ;  /* 0x0000008000007836 */ /* 0x004fc60000000000 */
[----:B------:R-:W2:Y:S01]  /*10a0*/  LDS R25, [R2+0xe00] ;  /* 0x000e000002197984 */ /* 0x000ea20000000800 */
[C---:B0-----:R-:W-:Y:S02]  /*10b0*/  VIADDMNMX R15, R12.reuse, R15, R27, PT ;  /* 0x0000000f0c0f7246 */ /* 0x041fe4000380011b */
[----:B------:R-:W-:Y:S02]  /*10c0*/  VIADDMNMX R12, R12, R19, R18, PT ;  /* 0x000000130c0c7246 */ /* 0x000fe40003800112 */
[----:B------:R-:W0:Y:S04]  /*10d0*/  LDS R18, [R2+0xd80] ;  /* 0x000d800002127984 */ /* 0x000e280000000800 */
[----:B------:R-:W0:Y:S01]  /*10e0*/  LDS R19, [R2+0xe80] ;  /* 0x000e800002137984 */ /* 0x000e220000000800 */
[----:B-1----:R-:W-:-:S03]  /*10f0*/  VIADDMNMX R26, R13, R4, R14, PT ;  /* 0x000000040d1a7246 */ /* 0x002fc6000380010e */
[----:B------:R-:W-:Y:S01]  /*1100*/  LDS R14, [R2+0xf80] ;  /* 0x000f8000020e7984 */ /* 0x000fe20000000800 */
[----:B---3--:R-:W-:-:S03]  /*1110*/  VIADDMNMX R13, R13, R8, R24, PT ;  /* 0x000000080d0d7246 */ /* 0x008fc60003800118 */
[----:B------:R1:W3:Y:S01]  /*1120*/  LDS R24, [R2+0xf00] ;  /* 0x000f000002187984 */ /* 0x0002e20000000800 */
[C---:B----4-:R-:W-:Y:S02]  /*1130*/  VIADDMNMX R15, R17.reuse, R4, R15, PT ;  /* 0x00000004110f7246 */ /* 0x050fe4000380010f */
[----:B------:R-:W-:Y:S02]  /*1140*/  VIADDMNMX R12, R17, R8, R12, PT ;  /* 0x00000008110c7246 */ /* 0x000fe4000380010c */
[C---:B-----5:R-:W-:Y:S02]  /*1150*/  VIADDMNMX R26, R16.reuse, R5, R26, PT ;  /* 0x00000005101a7246 */ /* 0x060fe4000380011a */
[----:B------:R-:W-:Y:S01]  /*1160*/  VIADDMNMX R13, R16, R9, R13, PT ;  /* 0x00000009100d7246 */ /* 0x000fe2000380010d */
[----:B-1----:R-:W-:Y:S01]  /*1170*/  VIADD R2, R2, 0x2000 ;  /* 0x0000200002027836 */ /* 0x002fe20000000000 */
[C---:B--2---:R-:W-:Y:S02]  /*1180*/  VIADDMNMX R26, R25.reuse, R6, R26, PT ;  /* 0x00000006191a7246 */ /* 0x044fe4000380011a */
[----:B------:R-:W-:-:S02]  /*1190*/  VIADDMNMX R13, R25, R10, R13, PT ;  /* 0x0000000a190d7246 */ /* 0x000fc4000380010d */
[C---:B0-----:R-:W-:Y:S02]  /*11a0*/  VIADDMNMX R15, R18.reuse, R5, R15, PT ;  /* 0x00000005120f7246 */ /* 0x041fe4000380010f */
[----:B------:R-:W-:Y:S02]  /*11b0*/  VIADDMNMX R12, R18, R9, R12, PT ;  /* 0x00000009120c7246 */ /* 0x000fe4000380010c */
[C---:B------:R-:W-:Y:S02]  /*11c0*/  VIADDMNMX R15, R19.reuse, R6, R15, PT ;  /* 0x00000006130f7246 */ /* 0x040fe4000380010f */
[----:B------:R-:W-:Y:S02]  /*11d0*/  VIADDMNMX R12, R19, R10, R12, PT ;  /* 0x0000000a130c7246 */ /* 0x000fe4000380010c */
[C---:B---3--:R-:W-:Y:S02]  /*11e0*/  VIADDMNMX R9, R24.reuse, R7, R26, PT ;  /* 0x0000000718097246 */ /* 0x048fe4000380011a */
[----:B------:R-:W-:-:S02]  /*11f0*/  VIADDMNMX R5, R24, R11, R13, PT ;  /* 0x0000000b18057246 */ /* 0x000fc4000380010d */
[C---:B------:R-:W-:Y:S02]  /*1200*/  VIADDMNMX R7, R14.reuse, R7, R15, PT ;  /* 0x000000070e077246 */ /* 0x040fe4000380010f */
[----:B------:R-:W-:Y:S01]  /*1210*/  VIADDMNMX R11, R14, R11, R12, PT ;  /* 0x0000000b0e0b7246 */ /* 0x000fe2000380010c */
[----:B------:R-:W-:Y:S06]  /*1220*/  BRA.U UP0, `(.L_x_0) ;  /* 0xfffffff100ac7547 */ /* 0x000fec000b83ffff */
[----:B------:R-:W-:Y:S04]  /*1230*/  STG.E desc[UR8][R22.64], R9 ;  /* 0x0000000916007986 */ /* 0x000fe8000c101908 */
[----:B------:R-:W-:Y:S04]  /*1240*/  STG.E desc[UR8][R22.64+0x80], R7 ;  /* 0x0000800716007986 */ /* 0x000fe8000c101908 */
[----:B------:R-:W-:Y:S04]  /*1250*/  STS [R3], R9 ;  /* 0x0000000903007388 */ /* 0x000fe80000000800 */
[----:B------:R-:W-:Y:S04]  /*1260*/  STS [R3+0x80], R7 ;  /* 0x0000800703007388 */ /* 0x000fe80000000800 */
[----:B------:R-:W-:Y:S04]  /*1270*/  STS [R3+0x2000], R5 ;  /* 0x0020000503007388 */ /* 0x000fe80000000800 */
[----:B------:R-:W-:Y:S04]  /*1280*/  STS [R3+0x2080], R11 ;  /* 0x0020800b03007388 */ /* 0x000fe80000000800 */
[----:B------:R-:W-:Y:S04]  /*1290*/  STG.E desc[UR8][R20.64], R5 ;  /* 0x0000000514007986 */ /* 0x000fe8000c101908 */
[----:B------:R-:W-:Y:S01]  /*12a0*/  STG.E desc[UR8][R20.64+0x80], R11 ;  /* 0x0000800b14007986 */ /* 0x000fe2000c101908 */
[----:B------:R-:W-:Y:S05]  /*12b0*/  EXIT ;  /* 0x000000000000794d */ /* 0x000fea0003800000 */
.L_x_1:
[----:B------:R-:W-:-:S00]  /*12c0*/  BRA `(.L_x_1) ;  /* 0xfffffffc00fc7947 */ /* 0x000fc0000383ffff */
[----:B------:R-:W-:-:S00]  /*12d0*/  NOP ;  /* 0x0000000000007918 */ /* 0x000fc00000000000 */
        /* <DEDUP_REMOVED lines=10> */
.L_x_5:


//--------------------- .text._Z9phase_twoPiii    --------------------------
	.section	.text._Z9phase_twoPiii,"ax",@progbits
	.align	128
        .global         _Z9phase_twoPiii
        .type           _Z9phase_twoPiii,@function
        .size           _Z9phase_twoPiii,(.L_x_6 - _Z9phase_twoPiii)
        .other          _Z9phase_twoPiii,@"STO_CUDA_ENTRY STV_DEFAULT"
_Z9phase_twoPiii:
.text._Z9phase_twoPiii:
[----:B------:R-:W-:Y:S08]  /*0000*/  LDC R1, c[0x0][0x37c] ;  /* 0x0000df00ff017b82 */ /* 0x000ff00000000800 */
[----:B------:R-:W0:Y:S08]  /*0010*/  S2UR UR4, SR_CTAID.X ;  /* 0x00000000000479c3 */ /* 0x000e300000002500 */
[----:B------:R-:W0:Y:S02]  /*0020*/  LDC R2, c[0x0][0x388] ;  /* 0x0000e200ff027b82 */ /* 0x000e240000000800 */
[----:B0-----:R-:W-:-:S13]  /*0030*/  ISETP.NE.AND P0, PT, R2, UR4, PT ;  /* 0x0000000402007c0c */ /* 0x001fda000bf05270 */
[----:B------:R-:W-:Y:S05]  /*0040*/  @!P0 EXIT ;  /* 0x000000000000894d */ /* 0x000fea0003800000 */
[----:B------:R-:W0:Y:S01]  /*0050*/  S2R R0, SR_TID.Y ;  /* 0x0000000000007919 */ /* 0x000e220000002200 */
[----:B------:R-:W1:Y:S01]  /*0060*/  LDC R17, c[0x0][0x38c] ;  /* 0x0000e300ff117b82 */ /* 0x000e620000000800 */
[----:B------:R-:W-:Y:S01]  /*0070*/  USHF.L.U32 UR4, UR4, 0x6, URZ ;  /* 0x0000000604047899 */ /* 0x000fe200080006ff */
[----:B------:R-:W-:Y:S01]  /*0080*/  IMAD.SHL.U32 R2, R2, 0x40, RZ ;  /* 0x0000004002027824 */ /* 0x000fe200078e00ff */
[----:B------:R-:W0:Y:S01]  /*0090*/  S2R R13, SR_TID.X ;  /* 0x00000000000d7919 */ /* 0x000e220000002100 */
[----:B------:R-:W2:Y:S04]  /*00a0*/  LDCU.64 UR8, c[0x0][0x358] ;  /* 0x00006b00ff0877ac */ /* 0x000ea80008000a00 */
[----:B------:R-:W3:Y:S01]  /*00b0*/  LDC.64 R4, c[0x0][0x380] ;  /* 0x0000e000ff047b82 */ /* 0x000ee20000000a00 */
[----:B-1----:R-:W-:-:S02]  /*00c0*/  IMAD R3, R2, R17, R2 ;  /* 0x0000001102037224 */ /* 0x002fc400078e0202 */
[----:B------:R-:W-:Y:S02]  /*00d0*/  IMAD R7, R17, UR4, R2 ;  /* 0x0000000411077c24 */ /* 0x000fe4000f8e0202 */
[----:B0-----:R-:W-:-:S04]  /*00e0*/  IMAD R6, R0, R17, R13 ;  /* 0x0000001100067224 */ /* 0x001fc800078e020d */
[--C-:B------:R-:W-:Y:S02]  /*00f0*/  IMAD R8, R17, 0x20, R6.reuse ;  /* 0x0000002011087824 */ /* 0x100fe400078e0206 */
[----:B------:R-:W-:Y:S02]  /*0100*/  IMAD R17, R2, R17, UR4 ;  /* 0x0000000402117e24 */ /* 0x000fe4000f8e0211 */
[C---:B------:R-:W-:Y:S02]  /*0110*/  IMAD.IADD R11, R3.reuse, 0x1, R6 ;  /* 0x00000001030b7824 */ /* 0x040fe400078e0206 */
[----:B------:R-:W-:Y:S02]  /*0120*/  IMAD.IADD R15, R3, 0x1, R8 ;  /* 0x00000001030f7824 */ /* 0x000fe400078e0208 */
[C---:B------:R-:W-:Y:S02]  /*0130*/  IMAD.IADD R9, R6.reuse, 0x1, R7 ;  /* 0x0000000106097824 */ /* 0x040fe400078e0207 */
[----:B------:R-:W-:-:S02]  /*0140*/  IMAD.IADD R21, R6, 0x1, R17 ;  /* 0x0000000106157824 */ /* 0x000fc400078e0211 */
[C---:B------:R-:W-:Y:S02]  /*0150*/  IMAD.IADD R3, R8.reuse, 0x1, R7 ;  /* 0x0000000108037824 */ /* 0x040fe400078e0207 */
[----:B------:R-:W-:Y:S02]  /*0160*/  IMAD.IADD R23, R8, 0x1, R17 ;  /* 0x0000000108177824 */ /* 0x000fe400078e0211 */
[----:B---3--:R-:W-:-:S04]  /*0170*/  IMAD.WIDE R10, R11, 0x4, R4 ;  /* 0x000000040b0a7825 */ /* 0x008fc800078e0204 */
[--C-:B------:R-:W-:Y:S01]  /*0180*/  IMAD.WIDE R14, R15, 0x4, R4.reuse ;  /* 0x000000040f0e7825 */ /* 0x100fe200078e0204 */
[----:B--2---:R-:W2:Y:S03]  /*0190*/  LDG.E R16, desc[UR8][R10.64] ;  /* 0x000000080a107981 */ /* 0x004ea6000c1e1900 */
[--C-:B------:R-:W-:Y:S01]  /*01a0*/  IMAD.WIDE R8, R9, 0x4, R4.reuse ;  /* 0x0000000409087825 */ /* 0x100fe200078e0204 */
[----:B------:R0:W3:Y:S03]  /*01b0*/  LDG.E R18, desc[UR8][R10.64+0x80] ;  /* 0x000080080a127981 */ /* 0x0000e6000c1e1900 */
[--C-:B------:R-:W-:Y:S01]  /*01c0*/  IMAD.WIDE R2, R3, 0x4, R4.reuse ;  /* 0x0000000403027825 */ /* 0x100fe200078e0204 */
[----:B------:R-:W4:Y:S03]  /*01d0*/  LDG.E R17, desc[UR8][R14.64] ;  /* 0x000000080e117981 */ /* 0x000f26000c1e1900 */
[--C-:B------:R-:W-:Y:S01]  /*01e0*/  IMAD.WIDE R6, R21, 0x4, R4.reuse ;  /* 0x0000000415067825 */ /* 0x100fe200078e0204 */
[----:B------:R1:W5:Y:S03]  /*01f0*/  LDG.E R19, desc[UR8][R14.64+0x80] ;  /* 0x000080080e137981 */ /* 0x000366000c1e1900 */
[----:B------:R-:W-:Y:S01]  /*0200*/  IMAD.WIDE R4, R23, 0x4, R4 ;  /* 0x0000000417047825 */ /* 0x000fe200078e0204 */
[----:B------:R-:W5:Y:S04]  /*0210*/  LDG.E R21, desc[UR8][R8.64] ;  /* 0x0000000808157981 */ /* 0x000f68000c1e1900 */
[----:B------:R-:W5:Y:S04]  /*0220*/  LDG.E R23, desc[UR8][R8.64+0x80] ;  /* 0x0000800808177981 */ /* 0x000f68000c1e1900 */
[----:B------:R-:W5:Y:S04]  /*0230*/  LDG.E R25, desc[UR8][R2.64] ;  /* 0x0000000802197981 */ /* 0x000f68000c1e1900 */
[----:B------:R-:W5:Y:S04]  /*0240*/  LDG.E R27, desc[UR8][R2.64+0x80] ;  /* 0x00008008021b7981 */ /* 0x000f68000c1e1900 */
[----:B------:R-:W5:Y:S04]  /*0250*/  LDG.E R29, desc[UR8][R6.64] ;  /* 0x00000008061d7981 */ /* 0x000f68000c1e1900 */
[----:B------:R-:W5:Y:S04]  /*0260*/  LDG.E R22, desc[UR8][R6.64+0x80] ;  /* 0x0000800806167981 */ /* 0x000f68000c1e1900 */
        /* <DEDUP_REMOVED lines=10> */
[C---:B-1----:R-:W-:Y:S02]  /*0310*/  LEA R14, R0.reuse, UR5, 0x8 ;  /* 0x00000005000e7c11 */ /* 0x042fe4000f8e40ff */
[C---:B------:R-:W-:Y:S01]  /*0320*/  LEA R10, R13.reuse, UR4, 0x2 ;  /* 0x000000040d0a7c11 */ /* 0x040fe2000f8e10ff */
[C---:B------:R-:W-:Y:S02]  /*0330*/  IMAD R15, R13.reuse, 0x4, R11 ;  /* 0x000000040d0f7824 */ /* 0x040fe400078e020b */
[C---:B------:R-:W-:Y:S01]  /*0340*/  IMAD R12, R13.reuse, 0x4, R14 ;  /* 0x000000040d0c7824 */ /* 0x040fe200078e020e */
[----:B------:R-:W-:Y:S01]  /*0350*/  LEA R13, R13, UR7, 0x2 ;  /* 0x000000070d0d7c11 */ /* 0x000fe2000f8e10ff */
[----:B------:R-:W-:Y:S01]  /*0360*/  IMAD R0, R0, 0x100, R10 ;  /* 0x0000010000007824 */ /* 0x000fe200078e020a */
[----:B--2---:R-:W-:Y:S04]  /*0370*/  STS [R15], R16 ;  /* 0x000000100f007388 */ /* 0x004fe80000000800 */
[----:B---3--:R-:W-:Y:S04]  /*0380*/  STS [R15+0x80], R18 ;  /* 0x000080120f007388 */ /* 0x008fe80000000800 */
[----:B----4-:R-:W-:Y:S04]  /*0390*/  STS [R15+0x2000], R17 ;  /* 0x002000110f007388 */ /* 0x010fe80000000800 */
[----:B-----5:R-:W-:Y:S04]  /*03a0*/  STS [R15+0x2080], R19 ;  /* 0x002080130f007388 */ /* 0x020fe80000000800 */
[----:B------:R-:W-:Y:S04]  /*03b0*/  STS [R12], R21 ;  /* 0x000000150c007388 */ /* 0x000fe80000000800 */
[----:B------:R-:W-:Y:S04]  /*03c0*/  STS [R12+0x80], R23 ;  /* 0x000080170c007388 */ /* 0x000fe80000000800 */
[----:B------:R-:W-:Y:S04]  /*03d0*/  STS [R12+0x2000], R25 ;  /* 0x002000190c007388 */ /* 0x000fe80000000800 */
[----:B------:R-:W-:Y:S04]  /*03e0*/  STS [R12+0x2080], R27 ;  /* 0x0020801b0c007388 */ /* 0x000fe80000000800 */
[----:B------:R-:W-:Y:S04]  /*03f0*/  STS [R0], R29 ;  /* 0x0000001d00007388 */ /* 0x000fe80000000800 */
[----:B------:R-:W-:Y:S04]  /*0400*/  STS [R0+0x80], R22 ;  /* 0x0000801600007388 */ /* 0x000fe80000000800 */
[----:B------:R-:W-:Y:S04]  /*0410*/  STS [R0+0x2000], R24 ;  /* 0x0020001800007388 */ /* 0x000fe80000000800 */
[----:B------:R-:W-:Y:S01]  /*0420*/  STS [R0+0x2080], R26 ;  /* 0x0020801a00007388 */ /* 0x000fe20000000800 */
[----:B------:R-:W-:Y:S06]  /*0430*/  BAR.SYNC.DEFER_BLOCKING 0x0 ;  /* 0x0000000000007b1d */ /* 0x000fec0000010000 */
[----:B------:R-:W-:Y:S04]  /*0440*/  LDS R15, [R12] ;  /* 0x000000000c0f7984 */ /* 0x000fe80000000800 */
[----:B------:R-:W-:Y:S04]  /*0450*/  LDS R16, [R14] ;  /* 0x000000000e107984 */ /* 0x000fe80000000800 */
[----:B------:R-:W0:Y:S04]  /*0460*/  LDS R28, [R13] ;  /* 0x000000000d1c7984 */ /* 0x000e280000000800 */
[----:B------:R-:W-:Y:S04]  /*0470*/  LDS R20, [R0+0x2080] ;  /* 0x0020800000147984 */ /* 0x000fe80000000800 */
[----:B------:R-:W-:Y:S04]  /*0480*/  LDS R18, [R0+0x2000] ;  /* 0x0020000000127984 */ /* 0x000fe80000000800 */
[----:B------:R-:W-:Y:S04]  /*0490*/  LDS R19, [R0+0x80] ;  /* 0x0000800000137984 */ /* 0x000fe80000000800 */
[----:B------:R-:W-:Y:S04]  /*04a0*/  LDS R17, [R0] ;  /* 0x0000000000117984 */ /* 0x000fe80000000800 */
[----:B------:R-:W-:Y:S01]  /*04b0*/  LDS R23, [R12+0x2000] ;  /* 0x002000000c177984 */ /* 0x000fe20000000800 */
[----:B0-----:R-:W-:-:S05]  /*04c0*/  VIADDMNMX R21, R28, R16, R15, PT ;  /* 0x000000101c157246 */ /* 0x001fca000380010f */
[----:B------:R-:W-:Y:S04]  /*04d0*/  STS [R12], R21 ;  /* 0x000000150c007388 */ /* 0x000fe80000000800 */
[----:B------:R-:W0:Y:S04]  /*04e0*/  LDS R15, [R14+0x2000] ;  /* 0x002000000e0f7984 */ /* 0x000e280000000800 */
[----:B------:R-:W-:Y:S04]  /*04f0*/  LDS R24, [R14] ;  /* 0x000000000e187984 */ /* 0x000fe80000000800 */
[----:B------:R-:W-:Y:S01]  /*0500*/  LDS R16, [R13+0x80] ;  /* 0x000080000d107984 */ /* 0x000fe20000000800 */
[----:B0-----:R-:W-:-:S03]  /*0510*/  VIADDMNMX R23, R28, R15, R23, PT ;  /* 0x0000000f1c177246 */ /* 0x001fc60003800117 */
[----:B------:R-:W0:Y:S04]  /*0520*/  LDS R15, [R12+0x80] ;  /* 0x000080000c0f7984 */ /* 0x000e280000000800 */
[----:B------:R-:W-:Y:S04]  /*0530*/  STS [R12+0x2000], R23 ;  /* 0x002000170c007388 */ /* 0x000fe80000000800 */
[----:B------:R-:W-:Y:S04]  /*0540*/  LDS R22, [R11] ;  /* 0x000000000b167984 */ /* 0x000fe80000000800 */
[----:B------:R-:W1:Y:S01]  /*0550*/  LDS R25, [R10] ;  /* 0x000000000a197984 */ /* 0x000e620000000800 */
[----:B0-----:R-:W-:-:S03]  /*0560*/  VIADDMNMX R15, R16, R24, R15, PT ;  /* 0x00000018100f7246 */ /* 0x001fc6000380010f */
[----:B------:R-:W-:Y:S01]  /*0570*/  LDS R24, [R14+0x2000] ;  /* 0x002000000e187984 */ /* 0x000fe20000000800 */
[----:B-1----:R-:W-:-:S03]  /*0580*/  VIADDMNMX R17, R25, R22, R17, PT ;  /* 0x0000001619117246 */ /* 0x002fc60003800111 */
[----:B------:R-:W0:Y:S04]  /*0590*/  LDS R25, [R12+0x2080] ;  /* 0x002080000c197984 */ /* 0x000e280000000800 */
[----:B------:R-:W-:Y:S04]  /*05a0*/  STS [R0], R17 ;  /* 0x0000001100007388 */ /* 0x000fe80000000800 */
[----:B------:R-:W1:Y:S01]  /*05b0*/  LDS R26, [R10+0x80] ;  /* 0x000080000a1a7984 */ /* 0x000e620000000800 */
[----:B0-----:R-:W-:Y:S02]  /*05c0*/  VIADDMNMX R16, R16, R24, R25, PT ;  /* 0x0000001810107246 */ /* 0x001fe40003800119 */
[----:B-1----:R-:W-:-:S05]  /*05d0*/  VIADDMNMX R19, R26, R22, R19, PT ;  /* 0x000000161a137246 */ /* 0x002fca0003800113 */
[----:B------:R-:W-:Y:S04]  /*05e0*/  STS [R0+0x80], R19 ;  /* 0x0000801300007388 */ /* 0x000fe80000000800 */
[----:B------:R-:W-:Y:S04]  /*05f0*/  LDS R26, [R14+0x4] ;  /* 0x000004000e1a7984 */ /* 0x000fe80000000800 */
[----:B------:R-:W0:Y:S04]  /*0600*/  LDS R22, [R13+0x100] ;  /* 0x000100000d167984 */ /* 0x000e280000000800 */
[----:B------:R-:W-:Y:S04]  /*0610*/  LDS R25, [R11+0x2000] ;  /* 0x002000000b197984 */ /* 0x000fe80000000800 */
[----:B------:R-:W1:Y:S01]  /*0620*/  LDS R24, [R10] ;  /* 0x000000000a187984 */ /* 0x000e620000000800 */
[----:B0-----:R-:W-:-:S02]  /*0630*/  VIADDMNMX R21, R22, R26, R21, PT ;  /* 0x0000001a16157246 */ /* 0x001fc40003800115 */
[-C--:B-1----:R-:W-:Y:S02]  /*0640*/  VIADDMNMX R18, R24, R25.reuse, R18, PT ;  /* 0x0000001918127246 */ /* 0x082fe40003800112 */
[----:B------:R-:W0:Y:S04]  /*0650*/  LDS R24, [R10+0x80] ;  /* 0x000080000a187984 */ /* 0x000e280000000800 */
[----:B------:R-:W-:Y:S04]  /*0660*/  STS [R12], R21 ;  /* 0x000000150c007388 */ /* 0x000fe80000000800 */
[----:B------:R-:W1:Y:S01]  /*0670*/  LDS R26, [R14+0x2004] ;  /* 0x002004000e1a7984 */ /* 0x000e620000000800 */
[----:B0-----:R-:W-:-:S03]  /*0680*/  VIADDMNMX R20, R24, R25, R20, PT ;  /* 0x0000001918147246 */ /* 0x001fc60003800114 */
[----:B------:R-:W-:Y:S01]  /*0690*/  LDS R25, [R14+0x4] ;  /* 0x000004000e197984 */ /* 0x000fe20000000800 */
[----:B-1----:R-:W-:-:S03]  /*06a0*/  VIADDMNMX R23, R22, R26, R23, PT ;  /* 0x0000001a16177246 */ /* 0x002fc60003800117 */
[----:B------:R-:W0:Y:S04]  /*06b0*/  LDS R22, [R13+0x180] ;  /* 0x000180000d167984 */ /* 0x000e280000000800 */
[----:B------:R-:W-:Y:S04]  /*06c0*/  STS [R12+0x2000], R23 ;  /* 0x002000170c007388 */ /* 0x000fe80000000800 */
[----:B------:R-:W-:Y:S04]  /*06d0*/  LDS R24, [R11+0x4] ;  /* 0x000004000b187984 */ /* 0x000fe80000000800 */
[----:B------:R-:W1:Y:S01]  /*06e0*/  LDS R26, [R10+0x100] ;  /* 0x000100000a1a7984 */ /* 0x000e620000000800 */
[----:B0-----:R-:W-:-:S03]  /*06f0*/  VIADDMNMX R15, R22, R25, R15, PT ;  /* 0x00000019160f7246 */ /* 0x001fc6000380010f */
[----:B------:R-:W0:Y:S01]  /*0700*/  LDS R25, [R14+0x2004] ;  /* 0x002004000e197984 */ /* 0x000e220000000800 */
[----:B-1----:R-:W-:-:S05]  /*0710*/  VIADDMNMX R17, R26, R24, R17, PT ;  /* 0x000000181a117246 */ /* 0x002fca0003800111 */
        /* <DEDUP_REMOVED lines=8> */
[----:B------:R-:W1:Y:S01]  /*07a0*/  LDS R24, [R10+0x100] ;  /* 0x000100000a187984 */ /* 0x000e620000000800 */
        /* <DEDUP_REMOVED lines=683> */
[----:B------:R-:W1:Y:S04]  /*3260*/  LDS R26, [R10+0x1e00] ;  /* 0x001e00000a1a7984 */ /* 0x000e680000000800 */
[----:B------:R-:W2:Y:S01]  /*3270*/  LDS R27, [R14+0x2078] ;  /* 0x002078000e1b7984 */ /* 0x000ea20000000800 */
[----:B0-----:R-:W-:-:S02]  /*3280*/  VIADDMNMX R15, R22, R25, R15, PT ;  /* 0x00000019160f7246 */ /* 0x001fc4000380010f */
[----:B-1----:R-:W-:Y:S02]  /*3290*/  VIADDMNMX R17, R26, R24, R17, PT ;  /* 0x000000181a117246 */ /* 0x002fe40003800111 */
[----:B--2---:R-:W-:-:S03]  /*32a0*/  VIADDMNMX R16, R22, R27, R16, PT ;  /* 0x0000001b16107246 */ /* 0x004fc60003800110 */
[----:B------:R-:W-:Y:S04]  /*32b0*/  STS [R0], R17 ;  /* 0x0000001100007388 */ /* 0x000fe80000000800 */
[----:B------:R-:W0:Y:S02]  /*32c0*/  LDS R25, [R10+0x1e80] ;  /* 0x001e80000a197984 */ /* 0x000e240000000800 */
[----:B0-----:R-:W-:-:S05]  /*32d0*/  VIADDMNMX R19, R25, R24, R19, PT ;  /* 0x0000001819137246 */ /* 0x001fca0003800113 */
[----:B------:R-:W-:Y:S04]  /*32e0*/  STS [R0+0x80], R19 ;  /* 0x0000801300007388 */ /* 0x000fe80000000800 */
[----:B------:R-:W-:Y:S04]  /*32f0*/  LDS R25, [R11+0x2078] ;  /* 0x002078000b197984 */ /* 0x000fe80000000800 */
[----:B------:R-:W0:Y:S04]  /*3300*/  LDS R24, [R10+0x1e00] ;  /* 0x001e00000a187984 */ /* 0x000e280000000800 */
[----:B------:R-:W-:Y:S04]  /*3310*/  LDS R26, [R14+0x7c] ;  /* 0x00007c000e1a7984 */ /* 0x000fe80000000800 */
[----:B------:R-:W1:Y:S01]  /*3320*/  LDS R22, [R13+0x1f00] ;  /* 0x001f00000d167984 */ /* 0x000e620000000800 */
[----:B0-----:R-:W-:-:S03]  /*3330*/  VIADDMNMX R18, R24, R25, R18, PT ;  /* 0x0000001918127246 */ /* 0x001fc60003800112 */
[----:B------:R-:W0:Y:S01]  /*3340*/  LDS R24, [R10+0x1e80] ;  /* 0x001e80000a187984 */ /* 0x000e220000000800 */
[----:B-1----:R-:W-:-:S05]  /*3350*/  VIADDMNMX R21, R22, R26, R21, PT ;  /* 0x0000001a16157246 */ /* 0x002fca0003800115 */
[----:B------:R-:W-:Y:S01]  /*3360*/  STS [R12], R21 ;  /* 0x000000150c007388 */ /* 0x000fe20000000800 */
[----:B0-----:R-:W-:-:S03]  /*3370*/  VIADDMNMX R20, R24, R25, R20, PT ;  /* 0x0000001918147246 */ /* 0x001fc60003800114 */
[----:B------:R-:W-:Y:S04]  /*3380*/  LDS R24, [R14+0x7c] ;  /* 0x00007c000e187984 */ /* 0x000fe80000000800 */
[----:B------:R-:W0:Y:S02]  /*3390*/  LDS R25, [R13+0x1f80] ;  /* 0x001f80000d197984 */ /* 0x000e240000000800 */
[----:B0-----:R-:W-:-:S05]  /*33a0*/  VIADDMNMX R15, R25, R24, R15, PT ;  /* 0x00000018190f7246 */ /* 0x001fca000380010f */
[----:B------:R-:W-:Y:S04]  /*33b0*/  STS [R12+0x80], R15 ;  /* 0x0000800f0c007388 */ /* 0x000fe80000000800 */
[----:B------:R-:W0:Y:S02]  /*33c0*/  LDS R24, [R14+0x207c] ;  /* 0x00207c000e187984 */ /* 0x000e240000000800 */
[----:B0-----:R-:W-:-:S05]  /*33d0*/  VIADDMNMX R23, R22, R24, R23, PT ;  /* 0x0000001816177246 */ /* 0x001fca0003800117 */
[----:B------:R-:W-:Y:S04]  /*33e0*/  STS [R12+0x2000], R23 ;  /* 0x002000170c007388 */ /* 0x000fe80000000800 */
[----:B------:R-:W0:Y:S02]  /*33f0*/  LDS R22, [R14+0x207c] ;  /* 0x00207c000e167984 */ /* 0x000e240000000800 */
[----:B0-----:R-:W-:-:S05]  /*3400*/  VIADDMNMX R25, R25, R22, R16, PT ;  /* 0x0000001619197246 */ /* 0x001fca0003800110 */
[----:B------:R-:W-:Y:S04]  /*3410*/  STS [R12+0x2080], R25 ;  /* 0x002080190c007388 */ /* 0x000fe80000000800 */
[----:B------:R-:W-:Y:S04]  /*3420*/  LDS R16, [R11+0x7c] ;  /* 0x00007c000b107984 */ /* 0x000fe80000000800 */
[----:B------:R-:W0:Y:S02]  /*3430*/  LDS R22, [R10+0x1f00] ;  /* 0x001f00000a167984 */ /* 0x000e240000000800 */
[----:B0-----:R-:W-:-:S05]  /*3440*/  VIADDMNMX R17, R22, R16, R17, PT ;  /* 0x0000001016117246 */ /* 0x001fca0003800111 */
[----:B------:R-:W-:Y:S04]  /*3450*/  STS [R0], R17 ;  /* 0x0000001100007388 */ /* 0x000fe80000000800 */
[----:B------:R-:W0:Y:S02]  /*3460*/  LDS R22, [R10+0x1f80] ;  /* 0x001f80000a167984 */ /* 0x000e240000000800 */
[----:B0-----:R-:W-:-:S05]  /*3470*/  VIADDMNMX R19, R22, R16, R19, PT ;  /* 0x0000001016137246 */ /* 0x001fca0003800113 */
[----:B------:R-:W-:Y:S04]  /*3480*/  STS [R0+0x80], R19 ;  /* 0x0000801300007388 */ /* 0x000fe80000000800 */
[----:B------:R-:W-:Y:S04]  /*3490*/  LDS R29, [R11+0x207c] ;  /* 0x00207c000b1d7984 */ /* 0x000fe80000000800 */
        /* <DEDUP_REMOVED lines=879> */
[----:B------:R-:W0:Y:S04]  /*6b90*/  LDS R16, [R14+0xfc] ;  /* 0x0000fc000e107984 */ /* 0x000e280000000800 */
[----:B------:R-:W-:Y:S01]  /*6ba0*/  STG.E desc[UR8][R8.64], R21 ;  /* 0x0000001508007986 */ /* 0x000fe2000c101908 */
[----:B0-----:R-:W-:-:S05]  /*6bb0*/  VIADDMNMX R15, R20, R16, R15, PT ;  /* 0x00000010140f7246 */ /* 0x001fca000380010f */
[----:B------:R-:W-:Y:S04]  /*6bc0*/  STS [R12+0x80], R15 ;  /* 0x0000800f0c007388 */ /* 0x000fe80000000800 */
        /* <DEDUP_REMOVED lines=8> */
[----:B------:R-:W-:Y:S04]  /*6c50*/  LDS R16, [R11+0xfc] ;  /* 0x0000fc000b107984 */ /* 0x000fe80000000800 */
[----:B------:R-:W0:Y:S04]  /*6c60*/  LDS R13, [R10+0x3f00] ;  /* 0x003f00000a0d7984 */ /* 0x000e280000000800 */
[----:B------:R-:W-:Y:S01]  /*6c70*/  STG.E desc[UR8][R2.64+0x80], R25 ;  /* 0x0000801902007986 */ /* 0x000fe2000c101908 */
[----:B0-----:R-:W-:-:S05]  /*6c80*/  VIADDMNMX R13, R13, R16, R17, PT ;  /* 0x000000100d0d7246 */ /* 0x001fca0003800111 */
[----:B------:R-:W-:Y:S04]  /*6c90*/  STS [R0], R13 ;  /* 0x0000000d00007388 */ /* 0x000fe80000000800 */
        /* <DEDUP_REMOVED lines=12> */
[----:B------:R-:W-:Y:S04]  /*6d60*/  STG.E desc[UR8][R4.64+0x80], R29 ;  /* 0x0000801d04007986 */ /* 0x000fe8000c101908 */
[----:B------:R-:W-:Y:S01]  /*6d70*/  STS [R0+0x2080], R29 ;  /* 0x0020801d00007388 */ /* 0x000fe20000000800 */
[----:B------:R-:W-:Y:S05]  /*6d80*/  EXIT ;  /* 0x000000000000794d */ /* 0x000fea0003800000 */
.L_x_2:
        /* <DEDUP_REMOVED lines=15> */
.L_x_6:


//--------------------- .text._Z9phase_onePiii    --------------------------
	.section	.text._Z9phase_onePiii,"ax",@progbits
	.align	128
        .global         _Z9phase_onePiii
        .type           _Z9phase_onePiii,@function
        .size           _Z9phase_onePiii,(.L_x_7 - _Z9phase_onePiii)
        .other          _Z9phase_onePiii,@"STO_CUDA_ENTRY STV_DEFAULT"
_Z9phase_onePiii:
.text._Z9phase_onePiii:
[----:B------:R-:W-:Y:S01]  /*0000*/  LDC R1, c[0x0][0x37c] ;  /* 0x0000df00ff017b82 */ /* 0x000fe20000000800 */
[----:B------:R-:W0:Y:S07]  /*0010*/  S2R R6, SR_TID.Y ;  /* 0x0000000000067919 */ /* 0x000e2e0000002200 */
[----:B------:R-:W1:Y:S01]  /*0020*/  LDC.64 R8, c[0x0][0x388] ;  /* 0x0000e200ff087b82 */ /* 0x000e620000000a00 */
[----:B------:R-:W2:Y:S01]  /*0030*/  LDCU.64 UR6, c[0x0][0x358] ;  /* 0x00006b00ff0677ac */ /* 0x000ea20008000a00 */
[----:B------:R-:W0:Y:S06]  /*0040*/  S2R R17, SR_TID.X ;  /* 0x0000000000117919 */ /* 0x000e2c0000002100 */
[----:B------:R-:W3:Y:S01]  /*0050*/  LDC.64 R4, c[0x0][0x380] ;  /* 0x0000e000ff047b82 */ /* 0x000ee20000000a00 */
[----:B-1----:R-:W-:-:S02]  /*0060*/  IMAD R0, R8, R9, R8 ;  /* 0x0000000908007224 */ /* 0x002fc400078e0208 */
[----:B0-----:R-:W-:-:S04]  /*0070*/  IMAD R3, R6, R9, R17 ;  /* 0x0000000906037224 */ /* 0x001fc800078e0211 */
[----:B------:R-:W-:-:S04]  /*0080*/  IMAD R3, R0, 0x40, R3 ;  /* 0x0000004000037824 */ /* 0x000fc800078e0203 */
[----:B------:R-:W-:Y:S02]  /*0090*/  IMAD R7, R9, 0x20, R3 ;  /* 0x0000002009077824 */ /* 0x000fe400078e0203 */
[----:B---3--:R-:W-:-:S04]  /*00a0*/  IMAD.WIDE R2, R3, 0x4, R4 ;  /* 0x0000000403027825 */ /* 0x008fc800078e0204 */
[----:B------:R-:W-:Y:S01]  /*00b0*/  IMAD.WIDE R4, R7, 0x4, R4 ;  /* 0x0000000407047825 */ /* 0x000fe200078e0204 */
[----:B--2---:R-:W2:Y:S04]  /*00c0*/  LDG.E R9, desc[UR6][R2.64] ;  /* 0x0000000602097981 */ /* 0x004ea8000c1e1900 */
[----:B------:R-:W3:Y:S04]  /*00d0*/  LDG.E R11, desc[UR6][R2.64+0x80] ;  /* 0x00008006020b7981 */ /* 0x000ee8000c1e1900 */
[----:B------:R-:W4:Y:S04]  /*00e0*/  LDG.E R13, desc[UR6][R4.64] ;  /* 0x00000006040d7981 */ /* 0x000f28000c1e1900 */
[----:B------:R-:W5:Y:S01]  /*00f0*/  LDG.E R15, desc[UR6][R4.64+0x80] ;  /* 0x00008006040f7981 */ /* 0x000f62000c1e1900 */
[----:B------:R-:W0:Y:S01]  /*0100*/  S2UR UR5, SR_CgaCtaId ;  /* 0x00000000000579c3 */ /* 0x000e220000008800 */
[----:B------:R-:W-:-:S02]  /*0110*/  UMOV UR4, 0x400 ;  /* 0x0000040000047882 */ /* 0x000fc40000000000 */
[----:B0-----:R-:W-:-:S06]  /*0120*/  ULEA UR4, UR5, UR4, 0x18 ;  /* 0x0000000405047291 */ /* 0x001fcc000f8ec0ff */
[----:B------:R-:W-:Y:S02]  /*0130*/  LEA R6, R6, UR4, 0x8 ;  /* 0x0000000406067c11 */ /* 0x000fe4000f8e40ff */
[C---:B------:R-:W-:Y:S01]  /*0140*/  LEA R7, R17.reuse, UR4, 0x2 ;  /* 0x0000000411077c11 */ /* 0x040fe2000f8e10ff */
[----:B------:R-:W-:Y:S02]  /*0150*/  UMOV UR4, 0x2000 ;  /* 0x0000200000047882 */ /* 0x000fe40000000000 */
[----:B------:R-:W-:Y:S02]  /*0160*/  IMAD R0, R17, 0x4, R6 ;  /* 0x0000000411007824 */ /* 0x000fe400078e0206 */
[----:B------:R-:W-:Y:S02]  /*0170*/  VIADD R6, R6, 0x2000 ;  /* 0x0000200006067836 */ /* 0x000fe40000000000 */
[----:B------:R-:W-:Y:S01]  /*0180*/  VIADD R7, R7, 0x200 ;  /* 0x0000020007077836 */ /* 0x000fe20000000000 */
[----:B--2---:R0:W-:Y:S04]  /*0190*/  STS [R0], R9 ;  /* 0x0000000900007388 */ /* 0x0041e80000000800 */
[----:B---3--:R0:W-:Y:S04]  /*01a0*/  STS [R0+0x80], R11 ;  /* 0x0000800b00007388 */ /* 0x0081e80000000800 */
[----:B----4-:R0:W-:Y:S04]  /*01b0*/  STS [R0+0x2000], R13 ;  /* 0x0020000d00007388 */ /* 0x0101e80000000800 */
[----:B-----5:R0:W-:Y:S01]  /*01c0*/  STS [R0+0x2080], R15 ;  /* 0x0020800f00007388 */ /* 0x0201e20000000800 */
[----:B------:R-:W-:Y:S06]  /*01d0*/  BAR.SYNC.DEFER_BLOCKING 0x0 ;  /* 0x0000000000007b1d */ /* 0x000fec0000010000 */
.L_x_3:
[----:B------:R-:W-:Y:S01]  /*01e0*/  LDS R8, [R6+-0x2000] ;  /* 0xffe0000006087984 */ /* 0x000fe20000000800 */
[----:B------:R-:W-:-:S03]  /*01f0*/  UIADD3 UR4, UPT, UPT, UR4, 0x10, URZ ;  /* 0x0000001004047890 */ /* 0x000fc6000fffe0ff */
[----:B01----:R-:W-:Y:S01]  /*0200*/  LDS R9, [R7+-0x200] ;  /* 0xfffe000007097984 */ /* 0x003fe20000000800 */
[----:B------:R-:W-:-:S03]  /*0210*/  UISETP.NE.AND UP0, UPT, UR4, 0x2100, UPT ;  /* 0x000021000400788c */ /* 0x000fc6000bf05270 */
[----:B------:R-:W0:Y:S02]  /*0220*/  LDS R10, [R0] ;  /* 0x00000000000a7984 */ /* 0x000e240000000800 */
[----:B0-----:R-:W-:Y:S02]  /*0230*/  VIADDMNMX R9, R9, R8, R10, PT ;  /* 0x0000000809097246 */ /* 0x001fe4000380010a */
[----:B------:R-:W-:Y:S04]  /*0240*/  LDS R10, [R0+0x80] ;  /* 0x00008000000a7984 */ /* 0x000fe80000000800 */
[----:B------:R-:W-:Y:S04]  /*0250*/  STS [R0], R9 ;  /* 0x0000000900007388 */ /* 0x000fe80000000800 */
[----:B------:R-:W-:Y:S04]  /*0260*/  LDS R8, [R6+-0x2000] ;  /* 0xffe0000006087984 */ /* 0x000fe80000000800 */
[----:B------:R-:W0:Y:S02]  /*0270*/  LDS R11, [R7+-0x180] ;  /* 0xfffe8000070b7984 */ /* 0x000e240000000800 */
[----:B0-----:R-:W-:-:S02]  /*0280*/  VIADDMNMX R11, R11, R8, R10, PT ;  /* 0x000000080b0b7246 */ /* 0x001fc4000380010a */
[----:B------:R-:W-:Y:S04]  /*0290*/  LDS R10, [R0+0x2000] ;  /* 0x00200000000a7984 */ /* 0x000fe80000000800 */
[----:B------:R-:W-:Y:S04]  /*02a0*/  STS [R0+0x80], R11 ;  /* 0x0000800b00007388 */ /* 0x000fe80000000800 */
[----:B------:R-:W-:Y:S04]  /*02b0*/  LDS R8, [R6] ;  /* 0x0000000006087984 */ /* 0x000fe80000000800 */
[----:B------:R-:W0:Y:S02]  /*02c0*/  LDS R13, [R7+-0x200] ;  /* 0xfffe0000070d7984 */ /* 0x000e240000000800 */
[----:B0-----:R-:W-:-:S02]  /*02d0*/  VIADDMNMX R13, R13, R8, R10, PT ;  /* 0x000000080d0d7246 */ /* 0x001fc4000380010a */
[----:B------:R-:W-:Y:S04]  /*02e0*/  LDS R10, [R0+0x2080] ;  /* 0x00208000000a7984 */ /* 0x000fe80000000800 */
[----:B------:R-:W-:Y:S04]  /*02f0*/  STS [R0+0x2000], R13 ;  /* 0x0020000d00007388 */ /* 0x000fe80000000800 */
[----:B------:R-:W-:Y:S04]  /*0300*/  LDS R8, [R6] ;  /* 0x0000000006087984 */ /* 0x000fe80000000800 */
[----:B------:R-:W0:Y:S02]  /*0310*/  LDS R9, [R7+-0x180] ;  /* 0xfffe800007097984 */ /* 0x000e240000000800 */
[----:B0-----:R-:W-:-:S05]  /*0320*/  VIADDMNMX R9, R9, R8, R10, PT ;  /* 0x0000000809097246 */ /* 0x001fca000380010a */
[----:B------:R-:W-:Y:S01]  /*0330*/  STS [R0+0x2080], R9 ;  /* 0x0020800900007388 */ /* 0x000fe20000000800 */
[----:B------:R-:W-:Y:S06]  /*0340*/  BAR.SYNC.DEFER_BLOCKING 0x0 ;  /* 0x0000000000007b1d */ /* 0x000fec0000010000 */
[----:B------:R-:W-:Y:S04]  /*0350*/  LDS R8, [R6+-0x1ffc] ;  /* 0xffe0040006087984 */ /* 0x000fe80000000800 */
[----:B------:R-:W-:Y:S04]  /*0360*/  LDS R11, [R7+-0x100] ;  /* 0xffff0000070b7984 */ /* 0x000fe80000000800 */
[----:B------:R-:W0:Y:S02]  /*0370*/  LDS R10, [R0] ;  /* 0x00000000000a7984 */ /* 0x000e240000000800 */
[----:B0-----:R-:W-:-:S02]  /*0380*/  VIADDMNMX R11, R11, R8, R10, PT ;  /* 0x000000080b0b7246 */ /* 0x001fc4000380010a */
[----:B------:R-:W-:Y:S04]  /*0390*/  LDS R10, [R0+0x80] ;  /* 0x00008000000a7984 */ /* 0x000fe80000000800 */
[----:B------:R-:W-:Y:S04]  /*03a0*/  STS [R0], R11 ;  /* 0x0000000b00007388 */ /* 0x000fe80000000800 */
[----:B------:R-:W-:Y:S04]  /*03b0*/  LDS R8, [R6+-0x1ffc] ;  /* 0xffe0040006087984 */ /* 0x000fe80000000800 */
[----:B------:R-:W0:Y:S02]  /*03c0*/  LDS R13, [R7+-0x80] ;  /* 0xffff8000070d7984 */ /* 0x000e240000000800 */
[----:B0-----:R-:W-:-:S02]  /*03d0*/  VIADDMNMX R13, R13, R8, R10, PT ;  /* 0x000000080d0d7246 */ /* 0x001fc4000380010a */
[----:B------:R-:W-:Y:S04]  /*03e0*/  LDS R10, [R0+0x2000] ;  /* 0x00200000000a7984 */ /* 0x000fe80000000800 */
[----:B------:R-:W-:Y:S04]  /*03f0*/  STS [R0+0x80], R13 ;  /* 0x0000800d00007388 */ /* 0x000fe80000000800 */
[----:B------:R-:W-:Y:S04]  /*0400*/  LDS R8, [R6+0x4] ;  /* 0x0000040006087984 */ /* 0x000fe80000000800 */
[----:B------:R-:W0:Y:S02]  /*0410*/  LDS R9, [R7+-0x100] ;  /* 0xffff000007097984 */ /* 0x000e240000000800 */
[----:B0-----:R-:W-:-:S02]  /*0420*/  VIADDMNMX R9, R9, R8, R10, PT ;  /* 0x0000000809097246 */ /* 0x001fc4000380010a */
[----:B------:R-:W-:Y:S04]  /*0430*/  LDS R10, [R0+0x2080] ;  /* 0x00208000000a7984 */ /* 0x000fe80000000800 */
[----:B------:R-:W-:Y:S04]  /*0440*/  STS [R0+0x2000], R9 ;  /* 0x0020000900007388 */ /* 0x000fe80000000800 */
[----:B------:R-:W-:Y:S04]  /*0450*/  LDS R8, [R6+0x4] ;  /* 0x0000040006087984 */ /* 0x000fe80000000800 */
[----:B------:R-:W0:Y:S02]  /*0460*/  LDS R11, [R7+-0x80] ;  /* 0xffff8000070b7984 */ /* 0x000e240000000800 */
[----:B0-----:R-:W-:-:S05]  /*0470*/  VIADDMNMX R11, R11, R8, R10, PT ;  /* 0x000000080b0b7246 */ /* 0x001fca000380010a */
[----:B------:R-:W-:Y:S01]  /*0480*/  STS [R0+0x2080], R11 ;  /* 0x0020800b00007388 */ /* 0x000fe20000000800 */
[----:B------:R-:W-:Y:S06]  /*0490*/  BAR.SYNC.DEFER_BLOCKING 0x0 ;  /* 0x0000000000007b1d */ /* 0x000fec0000010000 */
[----:B------:R-:W-:Y:S04]  /*04a0*/  LDS R8, [R6+-0x1ff8] ;  /* 0xffe0080006087984 */ /* 0x000fe80000000800 */
[----:B------:R-:W-:Y:S04]  /*04b0*/  LDS R13, [R7] ;  /* 0x00000000070d7984 */ /* 0x000fe80000000800 */
[----:B------:R-:W0:Y:S02]  /*04c0*/  LDS R10, [R0] ;  /* 0x00000000000a7984 */ /* 0x000e240000000800 */
[----:B0-----:R-:W-:-:S02]  /*04d0*/  VIADDMNMX R13, R13, R8, R10, PT ;  /* 0x000000080d0d7246 */ /* 0x001fc4000380010a */
[----:B------:R-:W-:Y:S04]  /*04e0*/  LDS R10, [R0+0x80] ;  /* 0x00008000000a7984 */ /* 0x000fe80000000800 */
[----:B------:R-:W-:Y:S04]  /*04f0*/  STS [R0], R13 ;  /* 0x0000000d00007388 */ /* 0x000fe80000000800 */
[----:B------:R-:W-:Y:S04]  /*0500*/  LDS R8, [R6+-0x1ff8] ;  /* 0xffe0080006087984 */ /* 0x000fe80000000800 */
[----:B------:R-:W0:Y:S02]  /*0510*/  LDS R9, [R7+0x80] ;  /* 0x0000800007097984 */ /* 0x000e240000000800 */
[----:B0-----:R-:W-:-:S02]  /*0520*/  VIADDMNMX R9, R9, R8, R10, PT ;  /* 0x0000000809097246 */ /* 0x001fc4000380010a */
[----:B------:R-:W-:Y:S04]  /*0530*/  LDS R10, [R0+0x2000] ;  /* 0x00200000000a7984 */ /* 0x000fe80000000800 */
[----:B------:R-:W-:Y:S04]  /*0540*/  STS [R0+0x80], R9 ;  /* 0x0000800900007388 */ /* 0x000fe80000000800 */
[----:B------:R-:W-:Y:S04]  /*0550*/  LDS R8, [R6+0x8] ;  /* 0x0000080006087984 */ /* 0x000fe80000000800 */
[----:B------:R-:W0:Y:S02]  /*0560*/  LDS R11, [R7] ;  /* 0x00000000070b7984 */ /* 0x000e240000000800 */
[----:B0-----:R-:W-:-:S02]  /*0570*/  VIADDMNMX R11, R11, R8, R10, PT ;  /* 0x000000080b0b7246 */ /* 0x001fc4000380010a */
[----:B------:R-:W-:Y:S04]  /*0580*/  LDS R10, [R0+0x2080] ;  /* 0x00208000000a7984 */ /* 0x000fe80000000800 */
[----:B------:R-:W-:Y:S04]  /*0590*/  STS [R0+0x2000], R11 ;  /* 0x0020000b00007388 */ /* 0x000fe80000000800 */
[----:B------:R-:W-:Y:S04]  /*05a0*/  LDS R8, [R6+0x8] ;  /* 0x0000080006087984 */ /* 0x000fe80000000800 */
[----:B------:R-:W0:Y:S02]  /*05b0*/  LDS R13, [R7+0x80] ;  /* 0x00008000070d7984 */ /* 0x000e240000000800 */
[----:B0-----:R-:W-:-:S05]  /*05c0*/  VIADDMNMX R13, R13, R8, R10, PT ;  /* 0x000000080d0d7246 */ /* 0x001fca000380010a */
[----:B------:R-:W-:Y:S01]  /*05d0*/  STS [R0+0x2080], R13 ;  /* 0x0020800d00007388 */ /* 0x000fe20000000800 */
[----:B------:R-:W-:Y:S06]  /*05e0*/  BAR.SYNC.DEFER_BLOCKING 0x0 ;  /* 0x0000000000007b1d */ /* 0x000fec0000010000 */
[----:B------:R-:W-:Y:S04]  /*05f0*/  LDS R8, [R6+-0x1ff4] ;  /* 0xffe00c0006087984 */ /* 0x000fe80000000800 */
[----:B------:R-:W-:Y:S04]  /*0600*/  LDS R9, [R7+0x100] ;  /* 0x0001000007097984 */ /* 0x000fe80000000800 */
        /* <DEDUP_REMOVED lines=10> */
[----:B------:R-:W0:Y:S02]  /*06b0*/  LDS R13, [R7+0x100] ;  /* 0x00010000070d7984 */ /* 0x000e240000000800 */
[----:B0-----:R-:W-:-:S02]  /*06c0*/  VIADDMNMX R13, R13, R8, R10, PT ;  /* 0x000000080d0d7246 */ /* 0x001fc4000380010a */
[----:B------:R-:W-:Y:S04]  /*06d0*/  LDS R10, [R0+0x2080] ;  /* 0x00208000000a7984 */ /* 0x000fe80000000800 */
[----:B------:R-:W-:Y:S04]  /*06e0*/  STS [R0+0x2000], R13 ;  /* 0x0020000d00007388 */ /* 0x000fe80000000800 */
[----:B------:R0:W-:Y:S04]  /*06f0*/  LDS R8, [R6+0xc] ;  /* 0x00000c0006087984 */ /* 0x0001e80000000800 */
[----:B------:R1:W2:Y:S01]  /*0700*/  LDS R9, [R7+0x180] ;  /* 0x0001800007097984 */ /* 0x0002a20000000800 */
[----:B0-----:R-:W-:-:S02]  /*0710*/  VIADD R6, R6, 0x10 ;  /* 0x0000001006067836 */ /* 0x001fc40000000000 */
[----:B-1----:R-:W-:Y:S01]  /*0720*/  VIADD R7, R7, 0x400 ;  /* 0x0000040007077836 */ /* 0x002fe20000000000 */
[----:B--2---:R-:W-:-:S05]  /*0730*/  VIADDMNMX R9, R9, R8, R10, PT ;  /* 0x0000000809097246 */ /* 0x004fca000380010a */
[----:B------:R1:W-:Y:S01]  /*0740*/  STS [R0+0x2080], R9 ;  /* 0x0020800900007388 */ /* 0x0003e20000000800 */
[----:B------:R-:W-:Y:S06]  /*0750*/  BAR.SYNC.DEFER_BLOCKING 0x0 ;  /* 0x0000000000007b1d */ /* 0x000fec0000010000 */
[----:B------:R-:W-:Y:S05]  /*0760*/  BRA.U UP0, `(.L_x_3) ;  /* 0xfffffff9009c7547 */ /* 0x000fea000b83ffff */
[----:B------:R-:W0:Y:S04]  /*0770*/  LDS R7, [R0] ;  /* 0x0000000000077984 */ /* 0x000e280000000800 */
[----:B-1----:R-:W1:Y:S04]  /*0780*/  LDS R9, [R0+0x80] ;  /* 0x0000800000097984 */ /* 0x002e680000000800 */
[----:B------:R-:W2:Y:S04]  /*0790*/  LDS R11, [R0+0x2000] ;  /* 0x00200000000b7984 */ /* 0x000ea80000000800 */
[----:B------:R-:W3:Y:S04]  /*07a0*/  LDS R13, [R0+0x2080] ;  /* 0x00208000000d7984 */ /* 0x000ee80000000800 */
[----:B0-----:R-:W-:Y:S04]  /*07b0*/  STG.E desc[UR6][R2.64], R7 ;  /* 0x0000000702007986 */ /* 0x001fe8000c101906 */
[----:B-1----:R-:W-:Y:S04]  /*07c0*/  STG.E desc[UR6][R2.64+0x80], R9 ;  /* 0x0000800902007986 */ /* 0x002fe8000c101906 */
[----:B--2---:R-:W-:Y:S04]  /*07d0*/  STG.E desc[UR6][R4.64], R11 ;  /* 0x0000000b04007986 */ /* 0x004fe8000c101906 */
[----:B---3--:R-:W-:Y:S01]  /*07e0*/  STG.E desc[UR6][R4.64+0x80], R13 ;  /* 0x0000800d04007986 */ /* 0x008fe2000c101906 */
[----:B------:R-:W-:Y:S05]  /*07f0*/  EXIT ;  /* 0x000000000000794d */ /* 0x000fea0003800000 */
.L_x_4:
        /* <DEDUP_REMOVED lines=16> */
.L_x_7:


//--------------------- .nv.shared._Z11phase_threePiii --------------------------
	.section	.nv.shared._Z11phase_threePiii,"aw",@nobits
	.sectionflags	@""
	.align	4
.nv.shared._Z11phase_threePiii:
	.zero		50176


//--------------------- .nv.shared.reserved.0     --------------------------
	.section	.nv.shared.reserved.0,"aw",@nobits
	.weak		__nv_reservedSMEM_offset_0_alias
	.size		__nv_reservedSMEM_offset_0_alias, 0, 64
	.other		__nv_reservedSMEM_offset_0_alias,@"STO_CUDA_RESERVED_SHARED STV_DEFAULT"
__nv_reservedSMEM_offset_0_alias:
	.zero		0
	.zero		64


//--------------------- .nv.shared._Z9phase_twoPiii --------------------------
	.section	.nv.shared._Z9phase_twoPiii,"aw",@nobits
	.sectionflags	@""
	.align	4
.nv.shared._Z9phase_twoPiii:
	.zero		50176


//--------------------- .nv.shared._Z9phase_onePiii --------------------------
	.section	.nv.shared._Z9phase_onePiii,"aw",@nobits
	.sectionflags	@""
	.align	4
.nv.shared._Z9phase_onePiii:
	.zero		17408


//--------------------- .nv.constant0._Z11phase_threePiii --------------------------
	.section	.nv.constant0._Z11phase_threePiii,"a",@progbits
	.sectionflags	@""
	.align	4
.nv.constant0._Z11phase_threePiii:
	.zero		912


//--------------------- .nv.constant0._Z9phase_twoPiii --------------------------
	.section	.nv.constant0._Z9phase_twoPiii,"a",@progbits
	.sectionflags	@""
	.align	4
.nv.constant0._Z9phase_twoPiii:
	.zero		912


//--------------------- .nv.constant0._Z9phase_onePiii --------------------------
	.section	.nv.constant0._Z9phase_onePiii,"a",@progbits
	.sectionflags	@""
	.align	4
.nv.constant0._Z9phase_onePiii:
	.zero		912


//--------------------- SYMBOLS --------------------------

	.type		.nv.reservedSmem.offset0,@object
	.size		.nv.reservedSmem.offset0,0x4
	.type		.nv.reservedSmem.cap,@object
	.size		.nv.reservedSmem.cap,0x4
